//
// Generated by NVIDIA NVVM Compiler
//
// Compiler Build ID: CL-36424714
// Cuda compilation tools, release 13.0, V13.0.88
// Based on NVVM 20.0.0
//

.version 9.0
.target sm_100
.address_size 64

	// .globl	_Z11conway_stepPhS_m
// _ZZ11conway_stepPhS_mE16curr_space_fro_s has been demoted
// _ZZ11conway_stepPhS_mE16curr_space_mid_s has been demoted
// _ZZ11conway_stepPhS_mE16curr_space_end_s has been demoted

.visible .entry _Z11conway_stepPhS_m(
	.param .u64 .ptr .align 1 _Z11conway_stepPhS_m_param_0,
	.param .u64 .ptr .align 1 _Z11conway_stepPhS_m_param_1,
	.param .u64 _Z11conway_stepPhS_m_param_2
)
{
	.reg .pred 	%p<20>;
	.reg .b16 	%rs<127>;
	.reg .b32 	%r<49>;
	.reg .b64 	%rd<68>;
	// demoted variable
	.shared .align 1 .b8 _ZZ11conway_stepPhS_mE16curr_space_fro_s[256];
	// demoted variable
	.shared .align 1 .b8 _ZZ11conway_stepPhS_mE16curr_space_mid_s[256];
	// demoted variable
	.shared .align 1 .b8 _ZZ11conway_stepPhS_mE16curr_space_end_s[256];
	ld.param.u64 	%rd33, [_Z11conway_stepPhS_m_param_0];
	ld.param.u64 	%rd34, [_Z11conway_stepPhS_m_param_1];
	ld.param.u64 	%rd32, [_Z11conway_stepPhS_m_param_2];
	cvta.to.global.u64 	%rd1, %rd34;
	cvta.to.global.u64 	%rd2, %rd33;
	mov.u32 	%r1, %tid.x;
	mov.u32 	%r2, %tid.y;
	shl.b32 	%r17, %r2, 4;
	mov.u32 	%r18, _ZZ11conway_stepPhS_mE16curr_space_fro_s;
	add.s32 	%r19, %r18, %r17;
	add.s32 	%r3, %r19, %r1;
	mov.u32 	%r4, %ctaid.z;
	mul.lo.s32 	%r5, %r4, 14;
	mov.u32 	%r20, %ctaid.y;
	add.s32 	%r6, %r2, -1;
	mad.lo.s32 	%r7, %r20, 14, %r6;
	mov.u32 	%r21, %ctaid.x;
	add.s32 	%r8, %r1, -1;
	mad.lo.s32 	%r9, %r21, 14, %r8;
	cvt.s64.s32 	%rd35, %r7;
	add.s64 	%rd3, %rd32, %rd35;
	or.b64  	%rd36, %rd3, %rd32;
	and.b64  	%rd37, %rd36, -4294967296;
	setp.ne.s64 	%p2, %rd37, 0;
	@%p2 bra 	$L__BB0_2;
	cvt.u32.u64 	%r22, %rd32;
	cvt.u32.u64 	%r23, %rd3;
	rem.u32 	%r24, %r23, %r22;
	cvt.u64.u32 	%rd62, %r24;
	bra.uni 	$L__BB0_3;
$L__BB0_2:
	rem.u64 	%rd62, %rd3, %rd32;
$L__BB0_3:
	cvt.s64.s32 	%rd38, %r9;
	add.s64 	%rd7, %rd32, %rd38;
	or.b64  	%rd39, %rd7, %rd32;
	and.b64  	%rd40, %rd39, -4294967296;
	setp.ne.s64 	%p3, %rd40, 0;
	@%p3 bra 	$L__BB0_5;
	cvt.u32.u64 	%r25, %rd32;
	cvt.u32.u64 	%r26, %rd7;
	rem.u32 	%r27, %r26, %r25;
	cvt.u64.u32 	%rd63, %r27;
	bra.uni 	$L__BB0_6;
$L__BB0_5:
	rem.u64 	%rd63, %rd7, %rd32;
$L__BB0_6:
	mad.lo.s64 	%rd11, %rd62, %rd32, %rd63;
	cvt.u32.u64 	%r10, %rd11;
	mul.lo.s64 	%rd12, %rd32, %rd32;
	cvt.u32.u64 	%r11, %rd12;
	cvt.u64.u32 	%rd41, %r5;
	add.s64 	%rd42, %rd41, %rd32;
	add.s64 	%rd13, %rd42, -1;
	or.b64  	%rd43, %rd13, %rd32;
	and.b64  	%rd44, %rd43, -4294967296;
	setp.ne.s64 	%p4, %rd44, 0;
	@%p4 bra 	$L__BB0_8;
	cvt.u32.u64 	%r28, %rd32;
	cvt.u32.u64 	%r29, %rd13;
	rem.u32 	%r30, %r29, %r28;
	cvt.u64.u32 	%rd64, %r30;
	bra.uni 	$L__BB0_9;
$L__BB0_8:
	rem.u64 	%rd64, %rd13, %rd32;
$L__BB0_9:
	mov.u32 	%r33, _ZZ11conway_stepPhS_mE16curr_space_mid_s;
	add.s32 	%r34, %r33, %r17;
	add.s32 	%r12, %r34, %r1;
	mov.u32 	%r35, _ZZ11conway_stepPhS_mE16curr_space_end_s;
	add.s32 	%r36, %r35, %r17;
	add.s32 	%r13, %r36, %r1;
	cvt.s64.s32 	%rd17, %rd12;
	cvt.s64.s32 	%rd18, %rd11;
	mad.lo.s64 	%rd45, %rd64, %rd17, %rd18;
	add.s64 	%rd46, %rd2, %rd45;
	ld.global.u8 	%rs3, [%rd46];
	st.shared.u8 	[%r3], %rs3;
	mad.lo.s32 	%r37, %r5, %r11, %r10;
	cvt.s64.s32 	%rd47, %r37;
	add.s64 	%rd48, %rd2, %rd47;
	ld.global.u8 	%rs4, [%rd48];
	st.shared.u8 	[%r12], %rs4;
	cvt.u64.u32 	%rd19, %r7;
	cvt.u64.u32 	%rd49, %r9;
	setp.le.u64 	%p5, %rd32, %rd49;
	max.u32 	%r38, %r8, %r6;
	setp.gt.u32 	%p6, %r38, 13;
	or.pred  	%p1, %p6, %p5;
	mul.wide.u32 	%rd65, %r4, 14;
	mov.b32 	%r48, 0;
$L__BB0_10:
	cvt.u32.u64 	%r15, %rd65;
	add.s64 	%rd22, %rd65, 1;
	or.b64  	%rd50, %rd22, %rd32;
	and.b64  	%rd51, %rd50, -4294967296;
	setp.ne.s64 	%p7, %rd51, 0;
	@%p7 bra 	$L__BB0_12;
	cvt.u32.u64 	%r39, %rd32;
	cvt.u32.u64 	%r40, %rd22;
	rem.u32 	%r41, %r40, %r39;
	cvt.u64.u32 	%rd66, %r41;
	bra.uni 	$L__BB0_13;
$L__BB0_12:
	rem.u64 	%rd66, %rd22, %rd32;
$L__BB0_13:
	mad.lo.s64 	%rd52, %rd66, %rd17, %rd18;
	add.s64 	%rd53, %rd2, %rd52;
	ld.global.u8 	%rs5, [%rd53];
	st.shared.u8 	[%r13], %rs5;
	bar.sync 	0;
	max.u64 	%rd54, %rd19, %rd65;
	setp.ge.u64 	%p8, %rd54, %rd32;
	or.pred  	%p9, %p1, %p8;
	@%p9 bra 	$L__BB0_21;
	ld.shared.u8 	%rs6, [%r12+-17];
	ld.shared.u8 	%rs7, [%r12+-16];
	add.s16 	%rs8, %rs7, %rs6;
	ld.shared.u8 	%rs9, [%r12+-15];
	add.s16 	%rs10, %rs8, %rs9;
	ld.shared.u8 	%rs11, [%r12+-1];
	add.s16 	%rs12, %rs10, %rs11;
	ld.shared.u8 	%rs13, [%r12+1];
	add.s16 	%rs14, %rs12, %rs13;
	ld.shared.u8 	%rs15, [%r12+15];
	add.s16 	%rs16, %rs14, %rs15;
	ld.shared.u8 	%rs17, [%r12+16];
	add.s16 	%rs18, %rs16, %rs17;
	ld.shared.u8 	%rs19, [%r12+17];
	add.s16 	%rs20, %rs18, %rs19;
	ld.shared.u8 	%rs21, [%r3+-17];
	add.s16 	%rs22, %rs20, %rs21;
	ld.shared.u8 	%rs23, [%r3+-16];
	add.s16 	%rs24, %rs22, %rs23;
	ld.shared.u8 	%rs25, [%r3+-15];
	add.s16 	%rs26, %rs24, %rs25;
	ld.shared.u8 	%rs27, [%r3+-1];
	add.s16 	%rs28, %rs26, %rs27;
	ld.shared.u8 	%rs29, [%r3];
	add.s16 	%rs30, %rs28, %rs29;
	ld.shared.u8 	%rs31, [%r3+1];
	add.s16 	%rs32, %rs30, %rs31;
	ld.shared.u8 	%rs33, [%r3+15];
	add.s16 	%rs34, %rs32, %rs33;
	ld.shared.u8 	%rs35, [%r3+16];
	add.s16 	%rs36, %rs34, %rs35;
	ld.shared.u8 	%rs37, [%r3+17];
	add.s16 	%rs38, %rs36, %rs37;
	ld.shared.u8 	%rs39, [%r13+-17];
	add.s16 	%rs40, %rs38, %rs39;
	ld.shared.u8 	%rs41, [%r13+-16];
	add.s16 	%rs42, %rs40, %rs41;
	ld.shared.u8 	%rs43, [%r13+-15];
	add.s16 	%rs44, %rs42, %rs43;
	ld.shared.u8 	%rs45, [%r13+-1];
	add.s16 	%rs46, %rs44, %rs45;
	ld.shared.u8 	%rs47, [%r13];
	add.s16 	%rs48, %rs46, %rs47;
	ld.shared.u8 	%rs49, [%r13+1];
	add.s16 	%rs50, %rs48, %rs49;
	ld.shared.u8 	%rs51, [%r13+15];
	add.s16 	%rs52, %rs50, %rs51;
	ld.shared.u8 	%rs53, [%r13+16];
	add.s16 	%rs54, %rs52, %rs53;
	ld.shared.u8 	%rs55, [%r13+17];
	add.s16 	%rs1, %rs54, %rs55;
	ld.shared.u8 	%rs56, [%r12];
	mad.lo.s32 	%r42, %r15, %r11, %r10;
	cvt.s64.s32 	%rd55, %r42;
	add.s64 	%rd26, %rd1, %rd55;
	setp.ne.s16 	%p10, %rs56, 1;
	@%p10 bra 	$L__BB0_18;
	add.s16 	%rs60, %rs1, -8;
	and.b16  	%rs61, %rs60, 255;
	setp.gt.u16 	%p12, %rs61, 252;
	@%p12 bra 	$L__BB0_17;
	mov.b16 	%rs63, 0;
	st.global.u8 	[%rd26], %rs63;
	bra.uni 	$L__BB0_21;
$L__BB0_17:
	mov.b16 	%rs62, 1;
	st.global.u8 	[%rd26], %rs62;
	bra.uni 	$L__BB0_21;
$L__BB0_18:
	and.b16  	%rs57, %rs1, 255;
	setp.ne.s16 	%p11, %rs57, 6;
	@%p11 bra 	$L__BB0_20;
	mov.b16 	%rs59, 1;
	st.global.u8 	[%rd26], %rs59;
	bra.uni 	$L__BB0_21;
$L__BB0_20:
	mov.b16 	%rs58, 0;
	st.global.u8 	[%rd26], %rs58;
$L__BB0_21:
	bar.sync 	0;
	ld.shared.u8 	%rs64, [%r12];
	st.shared.u8 	[%r3], %rs64;
	ld.shared.u8 	%rs65, [%r13];
	st.shared.u8 	[%r12], %rs65;
	add.s64 	%rd65, %rd65, 2;
	or.b64  	%rd56, %rd65, %rd32;
	and.b64  	%rd57, %rd56, -4294967296;
	setp.ne.s64 	%p13, %rd57, 0;
	@%p13 bra 	$L__BB0_23;
	cvt.u32.u64 	%r43, %rd32;
	cvt.u32.u64 	%r44, %rd65;
	rem.u32 	%r45, %r44, %r43;
	cvt.u64.u32 	%rd67, %r45;
	bra.uni 	$L__BB0_24;
$L__BB0_23:
	rem.u64 	%rd67, %rd65, %rd32;
$L__BB0_24:
	mad.lo.s64 	%rd58, %rd67, %rd17, %rd18;
	add.s64 	%rd59, %rd2, %rd58;
	ld.global.u8 	%rs66, [%rd59];
	st.shared.u8 	[%r13], %rs66;
	bar.sync 	0;
	max.u64 	%rd60, %rd19, %rd22;
	setp.ge.u64 	%p14, %rd60, %rd32;
	or.pred  	%p15, %p1, %p14;
	@%p15 bra 	$L__BB0_32;
	ld.shared.u8 	%rs67, [%r12+-17];
	ld.shared.u8 	%rs68, [%r12+-16];
	add.s16 	%rs69, %rs68, %rs67;
	ld.shared.u8 	%rs70, [%r12+-15];
	add.s16 	%rs71, %rs69, %rs70;
	ld.shared.u8 	%rs72, [%r12+-1];
	add.s16 	%rs73, %rs71, %rs72;
	ld.shared.u8 	%rs74, [%r12+1];
	add.s16 	%rs75, %rs73, %rs74;
	ld.shared.u8 	%rs76, [%r12+15];
	add.s16 	%rs77, %rs75, %rs76;
	ld.shared.u8 	%rs78, [%r12+16];
	add.s16 	%rs79, %rs77, %rs78;
	ld.shared.u8 	%rs80, [%r12+17];
	add.s16 	%rs81, %rs79, %rs80;
	ld.shared.u8 	%rs82, [%r3+-17];
	add.s16 	%rs83, %rs81, %rs82;
	ld.shared.u8 	%rs84, [%r3+-16];
	add.s16 	%rs85, %rs83, %rs84;
	ld.shared.u8 	%rs86, [%r3+-15];
	add.s16 	%rs87, %rs85, %rs86;
	ld.shared.u8 	%rs88, [%r3+-1];
	add.s16 	%rs89, %rs87, %rs88;
	ld.shared.u8 	%rs90, [%r3];
	add.s16 	%rs91, %rs89, %rs90;
	ld.shared.u8 	%rs92, [%r3+1];
	add.s16 	%rs93, %rs91, %rs92;
	ld.shared.u8 	%rs94, [%r3+15];
	add.s16 	%rs95, %rs93, %rs94;
	ld.shared.u8 	%rs96, [%r3+16];
	add.s16 	%rs97, %rs95, %rs96;
	ld.shared.u8 	%rs98, [%r3+17];
	add.s16 	%rs99, %rs97, %rs98;
	ld.shared.u8 	%rs100, [%r13+-17];
	add.s16 	%rs101, %rs99, %rs100;
	ld.shared.u8 	%rs102, [%r13+-16];
	add.s16 	%rs103, %rs101, %rs102;
	ld.shared.u8 	%rs104, [%r13+-15];
	add.s16 	%rs105, %rs103, %rs104;
	ld.shared.u8 	%rs106, [%r13+-1];
	add.s16 	%rs107, %rs105, %rs106;
	ld.shared.u8 	%rs108, [%r13];
	add.s16 	%rs109, %rs107, %rs108;
	ld.shared.u8 	%rs110, [%r13+1];
	add.s16 	%rs111, %rs109, %rs110;
	ld.shared.u8 	%rs112, [%r13+15];
	add.s16 	%rs113, %rs111, %rs112;
	ld.shared.u8 	%rs114, [%r13+16];
	add.s16 	%rs115, %rs113, %rs114;
	ld.shared.u8 	%rs116, [%r13+17];
	add.s16 	%rs2, %rs115, %rs116;
	ld.shared.u8 	%rs117, [%r12];
	mad.lo.s32 	%r46, %r11, %r15, %r11;
	add.s32 	%r47, %r46, %r10;
	cvt.s64.s32 	%rd61, %r47;
	add.s64 	%rd31, %rd1, %rd61;
	setp.eq.s16 	%p16, %rs117, 1;
	@%p16 bra 	$L__BB0_29;
	and.b16  	%rs118, %rs2, 255;
	setp.eq.s16 	%p17, %rs118, 6;
	@%p17 bra 	$L__BB0_28;
	mov.b16 	%rs119, 0;
	st.global.u8 	[%rd31], %rs119;
	bra.uni 	$L__BB0_32;
$L__BB0_28:
	mov.b16 	%rs120, 1;
	st.global.u8 	[%rd31], %rs120;
	bra.uni 	$L__BB0_32;
$L__BB0_29:
	add.s16 	%rs121, %rs2, -8;
	and.b16  	%rs122, %rs121, 255;
	setp.lt.u16 	%p18, %rs122, 253;
	@%p18 bra 	$L__BB0_31;
	mov.b16 	%rs123, 1;
	st.global.u8 	[%rd31], %rs123;
	bra.uni 	$L__BB0_32;
$L__BB0_31:
	mov.b16 	%rs124, 0;
	st.global.u8 	[%rd31], %rs124;
$L__BB0_32:
	bar.sync 	0;
	ld.shared.u8 	%rs125, [%r12];
	st.shared.u8 	[%r3], %rs125;
	ld.shared.u8 	%rs126, [%r13];
	st.shared.u8 	[%r12], %rs126;
	add.s32 	%r48, %r48, 2;
	setp.ne.s32 	%p19, %r48, 14;
	@%p19 bra 	$L__BB0_10;
	ret;

}


// ===== COMPILED SASS (sm_100) =====

	.target	sm_100

	.elftype	@"ET_EXEC"


//--------------------- .note.nv.tkinfo           --------------------------
	.section	.note.nv.tkinfo,"",@"SHT_NOTE"
	.sectionflags	@"SHF_NOTE_NV_TKINFO"
	.tkinfo
        /*0018*/ 	.word	0x00000002
        /*0030*/ 	.string	""
        /*0030*/ 	.string	"ptxas"
        /*0030*/ 	.string	"Cuda compilation tools, release 13.0, V13.0.88"
        /*0030*/ 	.string	"Build cuda_13.0.r13.0/compiler.36424714_0"
        /*0030*/ 	.string	"-arch sm_100 -m 64 "



//--------------------- .note.nv.cuinfo           --------------------------
	.section	.note.nv.cuinfo,"",@"SHT_NOTE"
	.sectionflags	@"SHF_NOTE_NV_CUINFO"
        /*0018*/ 	.short	0x0002
        /*001a*/ 	.short	0x0064
        /*001c*/ 	.short	0x0082
	.zero		2


//--------------------- .nv.info                  --------------------------
	.section	.nv.info,"",@"SHT_CUDA_INFO"
	.align	4


	//----- nvinfo : EIATTR_REGCOUNT
	.align		4
        /*0000*/ 	.byte	0x04, 0x2f
        /*0002*/ 	.short	(.L_1 - .L_0)
	.align		4
.L_0:
        /*0004*/ 	.word	index@(_Z11conway_stepPhS_m)
        /*0008*/ 	.word	0x0000001e


	//----- nvinfo : EIATTR_FRAME_SIZE
	.align		4
.L_1:
        /*000c*/ 	.byte	0x04, 0x11
        /*000e*/ 	.short	(.L_3 - .L_2)
	.align		4
.L_2:
        /*0010*/ 	.word	index@($__internal_0_$__cuda_sm20_rem_u64)
        /*0014*/ 	.word	0x00000000


	//----- nvinfo : EIATTR_FRAME_SIZE
	.align		4
.L_3:
        /*0018*/ 	.byte	0x04, 0x11
        /*001a*/ 	.short	(.L_5 - .L_4)
	.align		4
.L_4:
        /*001c*/ 	.word	index@(_Z11conway_stepPhS_m)
        /*0020*/ 	.word	0x00000000


	//----- nvinfo : EIATTR_MIN_STACK_SIZE
	.align		4
.L_5:
        /*0024*/ 	.byte	0x04, 0x12
        /*0026*/ 	.short	(.L_7 - .L_6)
	.align		4
.L_6:
        /*0028*/ 	.word	index@(_Z11conway_stepPhS_m)
        /*002c*/ 	.word	0x00000000
.L_7:


//--------------------- .nv.compat                --------------------------
	.section	.nv.compat,"",@"SHT_CUDA_COMPAT_INFO"
	.align	4
        /*0000*/ 	.byte	0x02, 0x09, 0x00, 0x00, 0x02, 0x02, 0x01, 0x00, 0x02, 0x05, 0x05, 0x00, 0x03, 0x07, 0x01, 0x01
        /*0010*/ 	.byte	0x02, 0x03, 0x00, 0x00, 0x02, 0x06, 0x01, 0x00, 0x04, 0x0b, 0x08, 0x00, 0x09, 0x00, 0x00, 0x00
        /*0020*/ 	.byte	0x00, 0x00, 0x00, 0x00


//--------------------- .nv.info._Z11conway_stepPhS_m --------------------------
	.section	.nv.info._Z11conway_stepPhS_m,"",@"SHT_CUDA_INFO"
	.sectionflags	@""
	.align	4


	//----- nvinfo : EIATTR_CUDA_API_VERSION
	.align		4
        /*0000*/ 	.byte	0x04, 0x37
        /*0002*/ 	.short	(.L_9 - .L_8)
.L_8:
        /*0004*/ 	.word	0x00000082


	//----- nvinfo : EIATTR_KPARAM_INFO
	.align		4
.L_9:
        /*0008*/ 	.byte	0x04, 0x17
        /*000a*/ 	.short	(.L_11 - .L_10)
.L_10:
        /*000c*/ 	.word	0x00000000
        /*0010*/ 	.short	0x0002
        /*0012*/ 	.short	0x0010
        /*0014*/ 	.byte	0x00, 0xf0, 0x21, 0x00


	//----- nvinfo : EIATTR_KPARAM_INFO
	.align		4
.L_11:
        /*0018*/ 	.byte	0x04, 0x17
        /*001a*/ 	.short	(.L_13 - .L_12)
.L_12:
        /*001c*/ 	.word	0x00000000
        /*0020*/ 	.short	0x0001
        /*0022*/ 	.short	0x0008
        /*0024*/ 	.byte	0x00, 0xf5, 0x21, 0x00


	//----- nvinfo : EIATTR_KPARAM_INFO
	.align		4
.L_13:
        /*0028*/ 	.byte	0x04, 0x17
        /*002a*/ 	.short	(.L_15 - .L_14)
.L_14:
        /*002c*/ 	.word	0x00000000
        /*0030*/ 	.short	0x0000
        /*0032*/ 	.short	0x0000
        /*0034*/ 	.byte	0x00, 0xf5, 0x21, 0x00


	//----- nvinfo : EIATTR_SPARSE_MMA_MASK
	.align		4
.L_15:
        /*0038*/ 	.byte	0x03, 0x50
        /*003a*/ 	.short	0x0000


	//----- nvinfo : EIATTR_MAXREG_COUNT
	.align		4
        /*003c*/ 	.byte	0x03, 0x1b
        /*003e*/ 	.short	0x00ff


	//----- nvinfo : EIATTR_NUM_BARRIERS
	.align		4
        /*0040*/ 	.byte	0x02, 0x4c
        /*0042*/ 	.byte	0x01
	.zero		1


	//----- nvinfo : EIATTR_MERCURY_ISA_VERSION
	.align		4
        /*0044*/ 	.byte	0x03, 0x5f
        /*0046*/ 	.short	0x0101


	//----- nvinfo : EIATTR_VRC_CTA_INIT_COUNT
	.align		4
        /*0048*/ 	.byte	0x02, 0x4a
	.zero		1
	.zero		1


	//----- nvinfo : EIATTR_EXIT_INSTR_OFFSETS
	.align		4
        /*004c*/ 	.byte	0x04, 0x1c
        /*004e*/ 	.short	(.L_17 - .L_16)


	//   ....[0]....
.L_16:
        /*0050*/ 	.word	0x000017c0


	//----- nvinfo : EIATTR_CRS_STACK_SIZE
	.align		4
.L_17:
        /*0054*/ 	.byte	0x04, 0x1e
        /*0056*/ 	.short	(.L_19 - .L_18)
.L_18:
        /*0058*/ 	.word	0x00000000


	//----- nvinfo : EIATTR_CBANK_PARAM_SIZE
	.align		4
.L_19:
        /*005c*/ 	.byte	0x03, 0x19
        /*005e*/ 	.short	0x0018


	//----- nvinfo : EIATTR_PARAM_CBANK
	.align		4
        /*0060*/ 	.byte	0x04, 0x0a
        /*0062*/ 	.short	(.L_21 - .L_20)
	.align		4
.L_20:
        /*0064*/ 	.word	index@(.nv.constant0._Z11conway_stepPhS_m)
        /*0068*/ 	.short	0x0380
        /*006a*/ 	.short	0x0018


	//----- nvinfo : EIATTR_SW_WAR
	.align		4
.L_21:
        /*006c*/ 	.byte	0x04, 0x36
        /*006e*/ 	.short	(.L_23 - .L_22)
.L_22:
        /*0070*/ 	.word	0x00000008
.L_23:


//--------------------- .nv.callgraph             --------------------------
	.section	.nv.callgraph,"",@"SHT_CUDA_CALLGRAPH"
	.align	4
	.sectionentsize	8
	.align		4
        /*0000*/ 	.word	0x00000000
	.align		4
        /*0004*/ 	.word	0xffffffff
	.align		4
        /*0008*/ 	.word	0x00000000
	.align		4
        /*000c*/ 	.word	0xfffffffe
	.align		4
        /*0010*/ 	.word	0x00000000
	.align		4
        /*0014*/ 	.word	0xfffffffd
	.align		4
        /*0018*/ 	.word	0x00000000
	.align		4
        /*001c*/ 	.word	0xfffffffc


//--------------------- .text._Z11conway_stepPhS_m --------------------------
	.section	.text._Z11conway_stepPhS_m,"ax",@progbits
	.align	128
        .global         _Z11conway_stepPhS_m
        .type           _Z11conway_stepPhS_m,@function
        .size           _Z11conway_stepPhS_m,(.L_x_20 - _Z11conway_stepPhS_m)
        .other          _Z11conway_stepPhS_m,@"STO_CUDA_ENTRY STV_DEFAULT"
_Z11conway_stepPhS_m:
.text._Z11conway_stepPhS_m:
[----:B------:R-:W-:Y:S01]  /*0000*/  LDC R1, c[0x0][0x37c] ;  /* 0x0000df00ff017b82 */ /* 0x000fe20000000800 */
[----:B------:R-:W0:Y:S01]  /*0010*/  S2R R9, SR_TID.Y ;  /* 0x0000000000097919 */ /* 0x000e220000002200 */
[----:B------:R-:W1:Y:S06]  /*0020*/  LDCU.64 UR12, c[0x0][0x390] ;  /* 0x00007200ff0c77ac */ /* 0x000e6c0008000a00 */
[----:B------:R-:W2:Y:S01]  /*0030*/  S2UR UR5, SR_CgaCtaId ;  /* 0x00000000000579c3 */ /* 0x000ea20000008800 */
[----:B------:R-:W-:Y:S01]  /*0040*/  BSSY.RECONVERGENT B0, `(.L_x_0) ;  /* 0x000002a000007945 */ /* 0x000fe20003800200 */
[----:B------:R-:W3:Y:S01]  /*0050*/  S2R R3, SR_CTAID.Y ;  /* 0x0000000000037919 */ /* 0x000ee20000002600 */
[----:B------:R-:W-:Y:S01]  /*0060*/  UMOV UR4, 0x400 ;  /* 0x0000040000047882 */ /* 0x000fe20000000000 */
[----:B------:R-:W4:Y:S01]  /*0070*/  LDCU.64 UR10, c[0x0][0x390] ;  /* 0x00007200ff0a77ac */ /* 0x000f220008000a00 */
[----:B------:R-:W5:Y:S03]  /*0080*/  S2R R8, SR_TID.X ;  /* 0x0000000000087919 */ /* 0x000f660000002100 */
[----:B------:R-:W1:Y:S01]  /*0090*/  S2UR UR8, SR_CTAID.Z ;  /* 0x00000000000879c3 */ /* 0x000e620000002700 */
[----:B------:R-:W4:Y:S01]  /*00a0*/  S2R R2, SR_CTAID.X ;  /* 0x0000000000027919 */ /* 0x000f220000002500 */
[----:B--2---:R-:W-:Y:S01]  /*00b0*/  ULEA UR4, UR5, UR4, 0x18 ;  /* 0x0000000405047291 */ /* 0x004fe2000f8ec0ff */
[----:B0-----:R-:W-:Y:S01]  /*00c0*/  VIADD R10, R9, 0xffffffff ;  /* 0xffffffff090a7836 */ /* 0x001fe20000000000 */
[----:B-1----:R-:W-:-:S03]  /*00d0*/  UIMAD UR5, UR8, 0xe, URZ ;  /* 0x0000000e080578a4 */ /* 0x002fc6000f8e02ff */
[----:B---3--:R-:W-:Y:S02]  /*00e0*/  IMAD R0, R3, 0xe, R10 ;  /* 0x0000000e03007824 */ /* 0x008fe400078e020a */
[----:B-----5:R-:W-:-:S03]  /*00f0*/  VIADD R11, R8, 0xffffffff ;  /* 0xffffffff080b7836 */ /* 0x020fc60000000000 */
[----:B------:R-:W-:Y:S01]  /*0100*/  IADD3 R6, P0, PT, R0, UR12, RZ ;  /* 0x0000000c00067c10 */ /* 0x000fe2000ff1e0ff */
[----:B----4-:R-:W-:-:S03]  /*0110*/  IMAD R13, R2, 0xe, R11 ;  /* 0x0000000e020d7824 */ /* 0x010fc600078e020b */
[----:B------:R-:W-:-:S04]  /*0120*/  LEA.HI.X.SX32 R12, R0, UR13, 0x1, P0 ;  /* 0x0000000d000c7c11 */ /* 0x000fc800080f0eff */
[----:B------:R-:W-:-:S04]  /*0130*/  LOP3.LUT R3, R12, UR13, RZ, 0xfc, !PT ;  /* 0x0000000d0c037c12 */ /* 0x000fc8000f8efcff */
[----:B------:R-:W-:Y:S02]  /*0140*/  ISETP.NE.U32.AND P0, PT, R3, RZ, PT ;  /* 0x000000ff0300720c */ /* 0x000fe40003f05070 */
[----:B------:R-:W-:-:S05]  /*0150*/  LEA R3, R9, UR4, 0x4 ;  /* 0x0000000409037c11 */ /* 0x000fca000f8e20ff */
[----:B------:R-:W-:-:S06]  /*0160*/  IMAD.IADD R2, R3, 0x1, R8 ;  /* 0x0000000103027824 */ /* 0x000fcc00078e0208 */
[----:B------:R-:W-:Y:S05]  /*0170*/  @P0 BRA `(.L_x_1) ;  /* 0x0000000000480947 */ /* 0x000fea0003800000 */
[----:B------:R-:W0:Y:S01]  /*0180*/  I2F.U32.RP R3, UR12 ;  /* 0x0000000c00037d06 */ /* 0x000e220008209000 */
[----:B------:R-:W-:-:S07]  /*0190*/  ISETP.NE.U32.AND P1, PT, RZ, UR12, PT ;  /* 0x0000000cff007c0c */ /* 0x000fce000bf25070 */
[----:B0-----:R-:W0:Y:S02]  /*01a0*/  MUFU.RCP R3, R3 ;  /* 0x0000000300037308 */ /* 0x001e240000001000 */
[----:B0-----:R-:W-:-:S06]  /*01b0*/  VIADD R4, R3, 0xffffffe ;  /* 0x0ffffffe03047836 */ /* 0x001fcc0000000000 */
[----:B------:R0:W1:Y:S02]  /*01c0*/  F2I.FTZ.U32.TRUNC.NTZ R5, R4 ;  /* 0x0000000400057305 */ /* 0x000064000021f000 */
[----:B0-----:R-:W-:Y:S02]  /*01d0*/  IMAD.MOV.U32 R4, RZ, RZ, RZ ;  /* 0x000000ffff047224 */ /* 0x001fe400078e00ff */
[----:B-1----:R-:W-:-:S04]  /*01e0*/  IMAD.MOV R7, RZ, RZ, -R5 ;  /* 0x000000ffff077224 */ /* 0x002fc800078e0a05 */
[----:B------:R-:W-:-:S04]  /*01f0*/  IMAD R7, R7, UR12, RZ ;  /* 0x0000000c07077c24 */ /* 0x000fc8000f8e02ff */
[----:B------:R-:W-:-:S06]  /*0200*/  IMAD.HI.U32 R5, R5, R7, R4 ;  /* 0x0000000705057227 */ /* 0x000fcc00078e0004 */
[----:B------:R-:W-:-:S04]  /*0210*/  IMAD.HI.U32 R5, R5, R6, RZ ;  /* 0x0000000605057227 */ /* 0x000fc800078e00ff */
[----:B------:R-:W-:-:S04]  /*0220*/  IMAD.MOV R5, RZ, RZ, -R5 ;  /* 0x000000ffff057224 */ /* 0x000fc800078e0a05 */
[----:B------:R-:W-:-:S05]  /*0230*/  IMAD R15, R5, UR12, R6 ;  /* 0x0000000c050f7c24 */ /* 0x000fca000f8e0206 */
[----:B------:R-:W-:-:S13]  /*0240*/  ISETP.GE.U32.AND P0, PT, R15, UR12, PT ;  /* 0x0000000c0f007c0c */ /* 0x000fda000bf06070 */
[----:B------:R-:W-:-:S05]  /*0250*/  @P0 VIADD R15, R15, -UR12 ;  /* 0x8000000c0f0f0c36 */ /* 0x000fca0008000000 */
[----:B------:R-:W-:-:S13]  /*0260*/  ISETP.GE.U32.AND P0, PT, R15, UR12, PT ;  /* 0x0000000c0f007c0c */ /* 0x000fda000bf06070 */
[----:B------:R-:W-:Y:S01]  /*0270*/  @P0 VIADD R15, R15, -UR12 ;  /* 0x8000000c0f0f0c36 */ /* 0x000fe20008000000 */
[----:B------:R-:W-:Y:S01]  /*0280*/  @!P1 LOP3.LUT R15, RZ, UR12, RZ, 0x33, !PT ;  /* 0x0000000cff0f9c12 */ /* 0x000fe2000f8e33ff */
[----:B------:R-:W-:Y:S06]  /*0290*/  BRA `(.L_x_2) ;  /* 0x0000000000107947 */ /* 0x000fec0003800000 */
.L_x_1:
[----:B------:R-:W-:Y:S01]  /*02a0*/  IMAD.MOV.U32 R3, RZ, RZ, R6 ;  /* 0x000000ffff037224 */ /* 0x000fe200078e0006 */
[----:B------:R-:W-:-:S07]  /*02b0*/  MOV R6, 0x2d0 ;  /* 0x000002d000067802 */ /* 0x000fce0000000f00 */
[----:B------:R-:W-:Y:S05]  /*02c0*/  CALL.REL.NOINC `($__internal_0_$__cuda_sm20_rem_u64) ;  /* 0x0000001400407944 */ /* 0x000fea0003c00000 */
[----:B------:R-:W-:-:S07]  /*02d0*/  IMAD.MOV.U32 R15, RZ, RZ, R3 ;  /* 0x000000ffff0f7224 */ /* 0x000fce00078e0003 */
.L_x_2:
[----:B------:R-:W-:Y:S05]  /*02e0*/  BSYNC.RECONVERGENT B0 ;  /* 0x0000000000007941 */ /* 0x000fea0003800200 */
.L_x_0:
[----:B------:R-:W0:Y:S01]  /*02f0*/  LDCU.64 UR12, c[0x0][0x390] ;  /* 0x00007200ff0c77ac */ /* 0x000e220008000a00 */
[----:B------:R-:W-:Y:S01]  /*0300*/  BSSY.RECONVERGENT B0, `(.L_x_3) ;  /* 0x000001b000007945 */ /* 0x000fe20003800200 */
[----:B0-----:R-:W-:-:S04]  /*0310*/  IADD3 R6, P0, PT, R13, UR12, RZ ;  /* 0x0000000c0d067c10 */ /* 0x001fc8000ff1e0ff */
[----:B------:R-:W-:-:S04]  /*0320*/  LEA.HI.X.SX32 R12, R13, UR13, 0x1, P0 ;  /* 0x0000000d0d0c7c11 */ /* 0x000fc800080f0eff */
[----:B------:R-:W-:-:S04]  /*0330*/  LOP3.LUT R3, R12, UR13, RZ, 0xfc, !PT ;  /* 0x0000000d0c037c12 */ /* 0x000fc8000f8efcff */
[----:B------:R-:W-:-:S13]  /*0340*/  ISETP.NE.U32.AND P0, PT, R3, RZ, PT ;  /* 0x000000ff0300720c */ /* 0x000fda0003f05070 */
[----:B------:R-:W-:Y:S05]  /*0350*/  @P0 BRA `(.L_x_4) ;  /* 0x0000000000480947 */ /* 0x000fea0003800000 */
[----:B------:R-:W0:Y:S01]  /*0360*/  I2F.U32.RP R7, UR12 ;  /* 0x0000000c00077d06 */ /* 0x000e220008209000 */
[----:B------:R-:W-:-:S07]  /*0370*/  ISETP.NE.U32.AND P1, PT, RZ, UR12, PT ;  /* 0x0000000cff007c0c */ /* 0x000fce000bf25070 */
[----:B0-----:R-:W0:Y:S02]  /*0380*/  MUFU.RCP R7, R7 ;  /* 0x0000000700077308 */ /* 0x001e240000001000 */
[----:B0-----:R-:W-:-:S06]  /*0390*/  VIADD R4, R7, 0xffffffe ;  /* 0x0ffffffe07047836 */ /* 0x001fcc0000000000 */
[----:B------:R0:W1:Y:S02]  /*03a0*/  F2I.FTZ.U32.TRUNC.NTZ R5, R4 ;  /* 0x0000000400057305 */ /* 0x000064000021f000 */
[----:B0-----:R-:W-:Y:S01]  /*03b0*/  IMAD.MOV.U32 R4, RZ, RZ, RZ ;  /* 0x000000ffff047224 */ /* 0x001fe200078e00ff */
[----:B-1----:R-:W-:-:S05]  /*03c0*/  IADD3 R3, PT, PT, RZ, -R5, RZ ;  /* 0x80000005ff037210 */ /* 0x002fca0007ffe0ff */
        /* <DEDUP_REMOVED lines=11> */
.L_x_4:
[----:B------:R-:W-:Y:S01]  /*0480*/  IMAD.MOV.U32 R3, RZ, RZ, R6 ;  /* 0x000000ffff037224 */ /* 0x000fe200078e0006 */
[----:B------:R-:W-:-:S07]  /*0490*/  MOV R6, 0x4b0 ;  /* 0x000004b000067802 */ /* 0x000fce0000000f00 */
[----:B------:R-:W-:Y:S05]  /*04a0*/  CALL.REL.NOINC `($__internal_0_$__cuda_sm20_rem_u64) ;  /* 0x0000001000c87944 */ /* 0x000fea0003c00000 */
.L_x_5:
[----:B------:R-:W-:Y:S05]  /*04b0*/  BSYNC.RECONVERGENT B0 ;  /* 0x0000000000007941 */ /* 0x000fea0003800200 */
.L_x_3:
[----:B------:R-:W0:Y:S01]  /*04c0*/  LDC.64 R6, c[0x0][0x390] ;  /* 0x0000e400ff067b82 */ /* 0x000e220000000a00 */
[----:B------:R-:W1:Y:S01]  /*04d0*/  LDCU.64 UR12, c[0x0][0x358] ;  /* 0x00006b00ff0c77ac */ /* 0x000e620008000a00 */
[C---:B0-----:R-:W-:Y:S01]  /*04e0*/  IADD3 R5, P0, PT, R6.reuse, UR5, RZ ;  /* 0x0000000506057c10 */ /* 0x041fe2000ff1e0ff */
[-C--:B------:R-:W-:Y:S02]  /*04f0*/  IMAD R14, R15, R6.reuse, R3 ;  /* 0x000000060f0e7224 */ /* 0x080fe400078e0203 */
[----:B------:R-:W-:Y:S01]  /*0500*/  IMAD R4, R6, R6, RZ ;  /* 0x0000000606047224 */ /* 0x000fe200078e02ff */
[----:B------:R-:W-:-:S04]  /*0510*/  IADD3 R5, P1, PT, R5, -0x1, RZ ;  /* 0xffffffff05057810 */ /* 0x000fc80007f3e0ff */
[----:B------:R-:W-:-:S04]  /*0520*/  IADD3.X R12, PT, PT, RZ, -0x1, R7, P1, P0 ;  /* 0xffffffffff0c7810 */ /* 0x000fc80000fe0407 */
[----:B------:R-:W-:-:S04]  /*0530*/  LOP3.LUT R7, R12, R7, RZ, 0xfc, !PT ;  /* 0x000000070c077212 */ /* 0x000fc800078efcff */
[----:B------:R-:W-:-:S13]  /*0540*/  ISETP.NE.U32.AND P0, PT, R7, RZ, PT ;  /* 0x000000ff0700720c */ /* 0x000fda0003f05070 */
[----:B-1----:R-:W-:Y:S05]  /*0550*/  @P0 BRA `(.L_x_6) ;  /* 0x00000000004c0947 */ /* 0x002fea0003800000 */
[----:B------:R-:W0:Y:S01]  /*0560*/  I2F.U32.RP R7, R6 ;  /* 0x0000000600077306 */ /* 0x000e220000209000 */
[----:B------:R-:W-:Y:S01]  /*0570*/  IMAD.MOV.U32 R16, RZ, RZ, RZ ;  /* 0x000000ffff107224 */ /* 0x000fe200078e00ff */
[----:B------:R-:W-:-:S06]  /*0580*/  ISETP.NE.U32.AND P1, PT, R6, RZ, PT ;  /* 0x000000ff0600720c */ /* 0x000fcc0003f25070 */
[----:B0-----:R-:W0:Y:S02]  /*0590*/  MUFU.RCP R7, R7 ;  /* 0x0000000700077308 */ /* 0x001e240000001000 */
[----:B0-----:R-:W-:-:S06]  /*05a0*/  VIADD R17, R7, 0xffffffe ;  /* 0x0ffffffe07117836 */ /* 0x001fcc0000000000 */
[----:B------:R-:W0:Y:S02]  /*05b0*/  F2I.FTZ.U32.TRUNC.NTZ R17, R17 ;  /* 0x0000001100117305 */ /* 0x000e24000021f000 */
[----:B0-----:R-:W-:-:S04]  /*05c0*/  IMAD.MOV R3, RZ, RZ, -R17 ;  /* 0x000000ffff037224 */ /* 0x001fc800078e0a11 */
[----:B------:R-:W-:-:S04]  /*05d0*/  IMAD R3, R3, R6, RZ ;  /* 0x0000000603037224 */ /* 0x000fc800078e02ff */
[----:B------:R-:W-:-:S04]  /*05e0*/  IMAD.HI.U32 R16, R17, R3, R16 ;  /* 0x0000000311107227 */ /* 0x000fc800078e0010 */
[----:B------:R-:W-:Y:S02]  /*05f0*/  IMAD.MOV.U32 R17, RZ, RZ, RZ ;  /* 0x000000ffff117224 */ /* 0x000fe400078e00ff */
[----:B------:R-:W-:-:S04]  /*0600*/  IMAD.HI.U32 R3, R16, R5, RZ ;  /* 0x0000000510037227 */ /* 0x000fc800078e00ff */
[----:B------:R-:W-:-:S04]  /*0610*/  IMAD.MOV R3, RZ, RZ, -R3 ;  /* 0x000000ffff037224 */ /* 0x000fc800078e0a03 */
[----:B------:R-:W-:-:S05]  /*0620*/  IMAD R16, R6, R3, R5 ;  /* 0x0000000306107224 */ /* 0x000fca00078e0205 */
[----:B------:R-:W-:-:S13]  /*0630*/  ISETP.GE.U32.AND P0, PT, R16, R6, PT ;  /* 0x000000061000720c */ /* 0x000fda0003f06070 */
[----:B------:R-:W-:-:S05]  /*0640*/  @P0 IMAD.IADD R16, R16, 0x1, -R6 ;  /* 0x0000000110100824 */ /* 0x000fca00078e0a06 */
[----:B------:R-:W-:-:S13]  /*0650*/  ISETP.GE.U32.AND P0, PT, R16, R6, PT ;  /* 0x000000061000720c */ /* 0x000fda0003f06070 */
[-C--:B------:R-:W-:Y:S02]  /*0660*/  @P0 IADD3 R16, PT, PT, R16, -R6.reuse, RZ ;  /* 0x8000000610100210 */ /* 0x080fe40007ffe0ff */
[----:B------:R-:W-:Y:S01]  /*0670*/  @!P1 LOP3.LUT R16, RZ, R6, RZ, 0x33, !PT ;  /* 0x00000006ff109212 */ /* 0x000fe200078e33ff */
[----:B------:R-:W-:Y:S06]  /*0680*/  BRA `(.L_x_7) ;  /* 0x0000000000147947 */ /* 0x000fec0003800000 */
.L_x_6:
[----:B------:R-:W-:Y:S01]  /*0690*/  IMAD.MOV.U32 R3, RZ, RZ, R5 ;  /* 0x000000ffff037224 */ /* 0x000fe200078e0005 */
[----:B------:R-:W-:-:S07]  /*06a0*/  MOV R6, 0x6c0 ;  /* 0x000006c000067802 */ /* 0x000fce0000000f00 */
[----:B------:R-:W-:Y:S05]  /*06b0*/  CALL.REL.NOINC `($__internal_0_$__cuda_sm20_rem_u64) ;  /* 0x0000001000447944 */ /* 0x000fea0003c00000 */
[----:B------:R-:W-:Y:S02]  /*06c0*/  IMAD.MOV.U32 R16, RZ, RZ, R3 ;  /* 0x000000ffff107224 */ /* 0x000fe400078e0003 */
[----:B------:R-:W-:-:S07]  /*06d0*/  IMAD.MOV.U32 R17, RZ, RZ, R12 ;  /* 0x000000ffff117224 */ /* 0x000fce00078e000c */
.L_x_7:
[----:B------:R-:W0:Y:S01]  /*06e0*/  LDCU.64 UR6, c[0x0][0x380] ;  /* 0x00007000ff0677ac */ /* 0x000e220008000a00 */
[----:B------:R-:W-:Y:S01]  /*06f0*/  SHF.R.S32.HI R15, RZ, 0x1f, R14 ;  /* 0x0000001fff0f7819 */ /* 0x000fe2000001140e */
[-C--:B------:R-:W-:Y:S01]  /*0700*/  IMAD R3, R17, R4.reuse, RZ ;  /* 0x0000000411037224 */ /* 0x080fe200078e02ff */
[----:B------:R-:W-:Y:S01]  /*0710*/  SHF.R.S32.HI R5, RZ, 0x1f, R4 ;  /* 0x0000001fff057819 */ /* 0x000fe20000011404 */
[--C-:B------:R-:W-:Y:S01]  /*0720*/  IMAD R12, R4, UR5, R14.reuse ;  /* 0x00000005040c7c24 */ /* 0x100fe2000f8e020e */
[----:B------:R-:W1:Y:S01]  /*0730*/  S2UR UR9, SR_CgaCtaId ;  /* 0x00000000000979c3 */ /* 0x000e620000008800 */
[----:B------:R-:W-:Y:S01]  /*0740*/  IMAD.WIDE.U32 R6, R16, R4, R14 ;  /* 0x0000000410067225 */ /* 0x000fe200078e000e */
[----:B------:R-:W2:Y:S03]  /*0750*/  LDCU.64 UR16, c[0x0][0x390] ;  /* 0x00007200ff1077ac */ /* 0x000ea60008000a00 */
[----:B------:R-:W-:Y:S01]  /*0760*/  IMAD R3, R5, R16, R3 ;  /* 0x0000001005037224 */ /* 0x000fe200078e0203 */
[----:B------:R-:W-:Y:S01]  /*0770*/  VIMNMX.U32 R10, PT, PT, R10, R11, !PT ;  /* 0x0000000b0a0a7248 */ /* 0x000fe20007fe0000 */
[----:B------:R-:W3:Y:S01]  /*0780*/  LDCU UR18, c[0x0][0x390] ;  /* 0x00007200ff1277ac */ /* 0x000ee20008000800 */
[----:B------:R-:W4:Y:S01]  /*0790*/  LDCU.64 UR22, c[0x0][0x390] ;  /* 0x00007200ff1677ac */ /* 0x000f220008000a00 */
[----:B0-----:R-:W-:-:S02]  /*07a0*/  IADD3 R16, P0, PT, R6, UR6, RZ ;  /* 0x0000000606107c10 */ /* 0x001fc4000ff1e0ff */
[C---:B------:R-:W-:Y:S01]  /*07b0*/  IADD3 R6, P1, PT, R12.reuse, UR6, RZ ;  /* 0x000000060c067c10 */ /* 0x040fe2000ff3e0ff */
[----:B------:R-:W0:Y:S01]  /*07c0*/  LDCU.64 UR20, c[0x0][0x380] ;  /* 0x00007000ff1477ac */ /* 0x000e220008000a00 */
[----:B------:R-:W-:Y:S02]  /*07d0*/  IADD3.X R17, PT, PT, R7, UR7, R3, P0, !PT ;  /* 0x0000000707117c10 */ /* 0x000fe400087fe403 */
[----:B------:R-:W-:Y:S01]  /*07e0*/  LEA.HI.X.SX32 R7, R12, UR7, 0x1, P1 ;  /* 0x000000070c077c11 */ /* 0x000fe200088f0eff */
[----:B------:R-:W0:Y:S03]  /*07f0*/  LDCU.64 UR14, c[0x0][0x388] ;  /* 0x00007100ff0e77ac */ /* 0x000e260008000a00 */
[----:B------:R-:W5:Y:S04]  /*0800*/  LDG.E.U8 R17, desc[UR12][R16.64] ;  /* 0x0000000c10117981 */ /* 0x000f68000c1e1100 */
[----:B------:R3:W4:Y:S01]  /*0810*/  LDG.E.U8 R6, desc[UR12][R6.64] ;  /* 0x0000000c06067981 */ /* 0x000722000c1e1100 */
[----:B------:R-:W-:Y:S01]  /*0820*/  UMOV UR7, 0x400 ;  /* 0x0000040000077882 */ /* 0x000fe20000000000 */
[----:B--2---:R-:W-:Y:S01]  /*0830*/  ISETP.GE.U32.AND P0, PT, R13, UR16, PT ;  /* 0x000000100d007c0c */ /* 0x004fe2000bf06070 */
[----:B------:R-:W-:-:S02]  /*0840*/  UIADD3 UR6, UPT, UPT, UR7, 0x100, URZ ;  /* 0x0000010007067890 */ /* 0x000fc4000fffe0ff */
[----:B------:R-:W-:Y:S01]  /*0850*/  UIMAD.WIDE.U32 UR4, UR8, 0xe, URZ ;  /* 0x0000000e080478a5 */ /* 0x000fe2000f8e00ff */
[----:B------:R-:W-:Y:S01]  /*0860*/  ISETP.GE.U32.AND.EX P0, PT, RZ, UR17, PT, P0 ;  /* 0x00000011ff007c0c */ /* 0x000fe2000bf06100 */
[----:B-1----:R-:W-:Y:S01]  /*0870*/  ULEA UR6, UR9, UR6, 0x18 ;  /* 0x0000000609067291 */ /* 0x002fe2000f8ec0ff */
[----:B------:R-:W1:Y:S02]  /*0880*/  LDCU UR8, c[0x0][0x394] ;  /* 0x00007280ff0877ac */ /* 0x000e640008000800 */
[----:B------:R-:W-:Y:S01]  /*0890*/  ISETP.GT.U32.OR P0, PT, R10, 0xd, P0 ;  /* 0x0000000d0a00780c */ /* 0x000fe20000704470 */
[----:B------:R-:W-:Y:S02]  /*08a0*/  IMAD.U32 R13, RZ, RZ, UR5 ;  /* 0x00000005ff0d7e24 */ /* 0x000fe4000f8e00ff */
[----:B------:R-:W-:Y:S01]  /*08b0*/  LEA R3, R9, UR6, 0x4 ;  /* 0x0000000609037c11 */ /* 0x000fe2000f8e20ff */
[----:B------:R-:W-:Y:S01]  /*08c0*/  UIADD3 UR6, UPT, UPT, UR7, 0x200, URZ ;  /* 0x0000020007067890 */ /* 0x000fe2000fffe0ff */
[----:B------:R-:W-:-:S02]  /*08d0*/  IMAD.U32 R10, RZ, RZ, UR4 ;  /* 0x00000004ff0a7e24 */ /* 0x000fc4000f8e00ff */
[----:B------:R-:W-:Y:S01]  /*08e0*/  IMAD.U32 R11, RZ, RZ, UR5 ;  /* 0x00000005ff0b7e24 */ /* 0x000fe2000f8e00ff */
[----:B------:R-:W-:Y:S01]  /*08f0*/  ULEA UR6, UR9, UR6, 0x18 ;  /* 0x0000000609067291 */ /* 0x000fe2000f8ec0ff */
[----:B---3--:R-:W-:Y:S01]  /*0900*/  IMAD.IADD R7, R3, 0x1, R8 ;  /* 0x0000000103077824 */ /* 0x008fe200078e0208 */
[----:B------:R-:W-:Y:S01]  /*0910*/  MOV R11, R13 ;  /* 0x0000000d000b7202 */ /* 0x000fe20000000f00 */
[----:B------:R-:W-:Y:S01]  /*0920*/  IMAD.U32 R12, RZ, RZ, UR4 ;  /* 0x00000004ff0c7e24 */ /* 0x000fe2000f8e00ff */
[----:B------:R-:W-:Y:S02]  /*0930*/  UMOV UR4, URZ ;  /* 0x000000ff00047c82 */ /* 0x000fe40008000000 */
[----:B------:R-:W-:Y:S01]  /*0940*/  LEA R3, R9, UR6, 0x4 ;  /* 0x0000000609037c11 */ /* 0x000fe2000f8e20ff */
[----:B------:R-:W-:-:S04]  /*0950*/  IMAD.MOV.U32 R9, RZ, RZ, R10 ;  /* 0x000000ffff097224 */ /* 0x000fc800078e000a */
[----:B------:R-:W-:Y:S01]  /*0960*/  IMAD.IADD R8, R3, 0x1, R8 ;  /* 0x0000000103087824 */ /* 0x000fe200078e0208 */
[----:B-----5:R2:W-:Y:S04]  /*0970*/  STS.U8 [R2], R17 ;  /* 0x0000001102007388 */ /* 0x0205e80000000000 */
[----:B01--4-:R2:W-:Y:S02]  /*0980*/  STS.U8 [R7], R6 ;  /* 0x0000000607007388 */ /* 0x0135e40000000000 */
.L_x_18:
[----:B------:R-:W-:Y:S01]  /*0990*/  IADD3 R13, P1, PT, R9, 0x1, RZ ;  /* 0x00000001090d7810 */ /* 0x000fe20007f3e0ff */
[----:B------:R-:W-:-:S04]  /*09a0*/  IMAD.MOV.U32 R21, RZ, RZ, R9 ;  /* 0x000000ffff157224 */ /* 0x000fc800078e0009 */
[----:B------:R-:W-:-:S05]  /*09b0*/  IMAD.X R10, RZ, RZ, R11, P1 ;  /* 0x000000ffff0a7224 */ /* 0x000fca00008e060b */
[----:B------:R-:W-:-:S04]  /*09c0*/  LOP3.LUT R3, R10, UR8, RZ, 0xfc, !PT ;  /* 0x000000080a037c12 */ /* 0x000fc8000f8efcff */
[----:B------:R-:W-:-:S13]  /*09d0*/  ISETP.NE.U32.AND P1, PT, R3, RZ, PT ;  /* 0x000000ff0300720c */ /* 0x000fda0003f25070 */
[----:B01----:R-:W-:Y:S05]  /*09e0*/  @P1 BRA `(.L_x_8) ;  /* 0x00000000004c1947 */ /* 0x003fea0003800000 */
[----:B--2---:R-:W0:Y:S01]  /*09f0*/  I2F.U32.RP R6, UR18 ;  /* 0x0000001200067d06 */ /* 0x004e220008209000 */
[----:B------:R-:W-:Y:S01]  /*0a00*/  IMAD.MOV.U32 R16, RZ, RZ, RZ ;  /* 0x000000ffff107224 */ /* 0x000fe200078e00ff */
[----:B------:R-:W-:-:S06]  /*0a10*/  ISETP.NE.U32.AND P2, PT, RZ, UR18, PT ;  /* 0x00000012ff007c0c */ /* 0x000fcc000bf45070 */
[----:B0-----:R-:W0:Y:S02]  /*0a20*/  MUFU.RCP R6, R6 ;  /* 0x0000000600067308 */ /* 0x001e240000001000 */
[----:B0-----:R-:W-:-:S06]  /*0a30*/  VIADD R17, R6, 0xffffffe ;  /* 0x0ffffffe06117836 */ /* 0x001fcc0000000000 */
[----:B------:R-:W0:Y:S02]  /*0a40*/  F2I.FTZ.U32.TRUNC.NTZ R17, R17 ;  /* 0x0000001100117305 */ /* 0x000e24000021f000 */
[----:B0-----:R-:W-:-:S04]  /*0a50*/  IMAD.MOV R3, RZ, RZ, -R17 ;  /* 0x000000ffff037224 */ /* 0x001fc800078e0a11 */
[----:B------:R-:W-:-:S04]  /*0a60*/  IMAD R3, R3, UR18, RZ ;  /* 0x0000001203037c24 */ /* 0x000fc8000f8e02ff */
[----:B------:R-:W-:-:S04]  /*0a70*/  IMAD.HI.U32 R16, R17, R3, R16 ;  /* 0x0000000311107227 */ /* 0x000fc800078e0010 */
[----:B------:R-:W-:Y:S02]  /*0a80*/  IMAD.MOV.U32 R17, RZ, RZ, RZ ;  /* 0x000000ffff117224 */ /* 0x000fe400078e00ff */
        /* <DEDUP_REMOVED lines=9> */
.L_x_8:
[----:B------:R-:W-:Y:S01]  /*0b20*/  MOV R3, R13 ;  /* 0x0000000d00037202 */ /* 0x000fe20000000f00 */
[----:B------:R-:W-:Y:S01]  /*0b30*/  IMAD.MOV.U32 R12, RZ, RZ, R10 ;  /* 0x000000ffff0c7224 */ /* 0x000fe200078e000a */
[----:B--2---:R-:W-:-:S07]  /*0b40*/  MOV R6, 0xb60 ;  /* 0x00000b6000067802 */ /* 0x004fce0000000f00 */
[----:B------:R-:W-:Y:S05]  /*0b50*/  CALL.REL.NOINC `($__internal_0_$__cuda_sm20_rem_u64) ;  /* 0x0000000c001c7944 */ /* 0x000fea0003c00000 */
[----:B------:R-:W-:Y:S02]  /*0b60*/  IMAD.MOV.U32 R16, RZ, RZ, R3 ;  /* 0x000000ffff107224 */ /* 0x000fe400078e0003 */
[----:B------:R-:W-:-:S07]  /*0b70*/  IMAD.MOV.U32 R17, RZ, RZ, R12 ;  /* 0x000000ffff117224 */ /* 0x000fce00078e000c */
.L_x_9:
[----:B------:R-:W-:Y:S02]  /*0b80*/  IMAD.MOV.U32 R18, RZ, RZ, R14 ;  /* 0x000000ffff127224 */ /* 0x000fe400078e000e */
[----:B------:R-:W-:Y:S02]  /*0b90*/  IMAD.MOV.U32 R19, RZ, RZ, R15 ;  /* 0x000000ffff137224 */ /* 0x000fe400078e000f */
[-C--:B------:R-:W-:Y:S02]  /*0ba0*/  IMAD R3, R17, R4.reuse, RZ ;  /* 0x0000000411037224 */ /* 0x080fe400078e02ff */
[----:B------:R-:W-:-:S04]  /*0bb0*/  IMAD.WIDE.U32 R18, R16, R4, R18 ;  /* 0x0000000410127225 */ /* 0x000fc800078e0012 */
[----:B------:R-:W-:Y:S01]  /*0bc0*/  IMAD R3, R5, R16, R3 ;  /* 0x0000001005037224 */ /* 0x000fe200078e0203 */
[----:B------:R-:W-:-:S04]  /*0bd0*/  IADD3 R16, P1, PT, R18, UR20, RZ ;  /* 0x0000001412107c10 */ /* 0x000fc8000ff3e0ff */
[----:B------:R-:W-:-:S06]  /*0be0*/  IADD3.X R17, PT, PT, R19, UR21, R3, P1, !PT ;  /* 0x0000001513117c10 */ /* 0x000fcc0008ffe403 */
[----:B------:R-:W2:Y:S01]  /*0bf0*/  LDG.E.U8 R17, desc[UR12][R16.64] ;  /* 0x0000000c10117981 */ /* 0x000ea2000c1e1100 */
[----:B------:R-:W-:Y:S01]  /*0c00*/  ISETP.GT.U32.AND P1, PT, R0, R9, PT ;  /* 0x000000090000720c */ /* 0x000fe20003f24070 */
[----:B------:R-:W-:Y:S03]  /*0c10*/  BSSY.RECONVERGENT B0, `(.L_x_10) ;  /* 0x0000042000007945 */ /* 0x000fe60003800200 */
[----:B------:R-:W-:-:S04]  /*0c20*/  ISETP.GT.U32.AND.EX P1, PT, RZ, R11, PT, P1 ;  /* 0x0000000bff00720c */ /* 0x000fc80003f24110 */
[----:B------:R-:W-:Y:S02]  /*0c30*/  SEL R3, R0, R9, P1 ;  /* 0x0000000900037207 */ /* 0x000fe40000800000 */
[----:B------:R-:W-:Y:S02]  /*0c40*/  SEL R6, R11, RZ, !P1 ;  /* 0x000000ff0b067207 */ /* 0x000fe40004800000 */
[----:B------:R-:W-:-:S04]  /*0c50*/  ISETP.GE.U32.AND P1, PT, R3, UR22, PT ;  /* 0x0000001603007c0c */ /* 0x000fc8000bf26070 */
[----:B------:R-:W-:Y:S01]  /*0c60*/  ISETP.GE.U32.OR.EX P1, PT, R6, UR23, P0, P1 ;  /* 0x0000001706007c0c */ /* 0x000fe20008726510 */
[----:B--2---:R0:W-:Y:S01]  /*0c70*/  STS.U8 [R8], R17 ;  /* 0x0000001108007388 */ /* 0x0041e20000000000 */
[----:B------:R-:W-:Y:S11]  /*0c80*/  BAR.SYNC.DEFER_BLOCKING 0x0 ;  /* 0x0000000000007b1d */ /* 0x000ff60000010000 */
[----:B------:R-:W-:Y:S05]  /*0c90*/  @P1 BRA `(.L_x_11) ;  /* 0x0000000000e41947 */ /* 0x000fea0003800000 */
[----:B------:R-:W-:Y:S04]  /*0ca0*/  LDS.U8 R3, [R7+-0x11] ;  /* 0xffffef0007037984 */ /* 0x000fe80000000000 */
[----:B------:R-:W-:Y:S04]  /*0cb0*/  LDS.U8 R6, [R7+-0x10] ;  /* 0xfffff00007067984 */ /* 0x000fe80000000000 */
[----:B------:R-:W1:Y:S04]  /*0cc0*/  LDS.U8 R20, [R7+-0xf] ;  /* 0xfffff10007147984 */ /* 0x000e680000000000 */
[----:B------:R-:W-:Y:S04]  /*0cd0*/  LDS.U8 R27, [R7+-0x1] ;  /* 0xffffff00071b7984 */ /* 0x000fe80000000000 */
[----:B------:R-:W2:Y:S04]  /*0ce0*/  LDS.U8 R24, [R7+0x1] ;  /* 0x0000010007187984 */ /* 0x000ea80000000000 */
[----:B0-----:R-:W-:Y:S04]  /*0cf0*/  LDS.U8 R17, [R7+0xf] ;  /* 0x00000f0007117984 */ /* 0x001fe80000000000 */
[----:B------:R-:W0:Y:S04]  /*0d00*/  LDS.U8 R12, [R7+0x10] ;  /* 0x00001000070c7984 */ /* 0x000e280000000000 */
[----:B------:R-:W-:Y:S04]  /*0d10*/  LDS.U8 R16, [R7+0x11] ;  /* 0x0000110007107984 */ /* 0x000fe80000000000 */
[----:B------:R-:W3:Y:S04]  /*0d20*/  LDS.U8 R19, [R2+-0x11] ;  /* 0xffffef0002137984 */ /* 0x000ee80000000000 */
[----:B------:R-:W-:Y:S04]  /*0d30*/  LDS.U8 R18, [R2+-0x10] ;  /* 0xfffff00002127984 */ /* 0x000fe80000000000 */
[----:B------:R-:W4:Y:S04]  /*0d40*/  LDS.U8 R23, [R2+-0xf] ;  /* 0xfffff10002177984 */ /* 0x000f280000000000 */
[----:B------:R-:W-:Y:S01]  /*0d50*/  LDS.U8 R25, [R2] ;  /* 0x0000000002197984 */ /* 0x000fe20000000000 */
[----:B-1----:R-:W-:-:S03]  /*0d60*/  IADD3 R22, PT, PT, R20, R6, R3 ;  /* 0x0000000614167210 */ /* 0x002fc60007ffe003 */
[----:B------:R-:W1:Y:S04]  /*0d70*/  LDS.U8 R20, [R2+-0x1] ;  /* 0xffffff0002147984 */ /* 0x000e680000000000 */
[----:B------:R-:W-:Y:S01]  /*0d80*/  LDS.U8 R3, [R2+0x1] ;  /* 0x0000010002037984 */ /* 0x000fe20000000000 */
[----:B--2---:R-:W-:-:S03]  /*0d90*/  IADD3 R22, PT, PT, R24, R22, R27 ;  /* 0x0000001618167210 */ /* 0x004fc60007ffe01b */
[----:B------:R-:W2:Y:S04]  /*0da0*/  LDS.U8 R6, [R2+0xf] ;  /* 0x00000f0002067984 */ /* 0x000ea80000000000 */
[----:B------:R-:W-:Y:S01]  /*0db0*/  LDS.U8 R27, [R8+0xf] ;  /* 0x00000f00081b7984 */ /* 0x000fe20000000000 */
[----:B0-----:R-:W-:-:S03]  /*0dc0*/  IADD3 R22, PT, PT, R12, R22, R17 ;  /* 0x000000160c167210 */ /* 0x001fc60007ffe011 */
[----:B------:R-:W-:Y:S04]  /*0dd0*/  LDS.U8 R12, [R2+0x10] ;  /* 0x00001000020c7984 */ /* 0x000fe80000000000 */
[----:B------:R-:W0:Y:S01]  /*0de0*/  LDS.U8 R17, [R2+0x11] ;  /* 0x0000110002117984 */ /* 0x000e220000000000 */
[----:B---3--:R-:W-:-:S03]  /*0df0*/  IADD3 R22, PT, PT, R19, R22, R16 ;  /* 0x0000001613167210 */ /* 0x008fc60007ffe010 */
[----:B------:R-:W-:Y:S04]  /*0e00*/  LDS.U8 R19, [R8+-0x11] ;  /* 0xffffef0008137984 */ /* 0x000fe80000000000 */
[----:B------:R-:W3:Y:S01]  /*0e10*/  LDS.U8 R16, [R8+-0x10] ;  /* 0xfffff00008107984 */ /* 0x000ee20000000000 */
[----:B----4-:R-:W-:-:S03]  /*0e20*/  IADD3 R22, PT, PT, R23, R22, R18 ;  /* 0x0000001617167210 */ /* 0x010fc60007ffe012 */
[----:B------:R-:W-:Y:S04]  /*0e30*/  LDS.U8 R18, [R8+-0xf] ;  /* 0xfffff10008127984 */ /* 0x000fe80000000000 */
[----:B------:R-:W4:Y:S01]  /*0e40*/  LDS.U8 R23, [R8+-0x1] ;  /* 0xffffff0008177984 */ /* 0x000f220000000000 */
[----:B-1----:R-:W-:-:S03]  /*0e50*/  IADD3 R22, PT, PT, R25, R22, R20 ;  /* 0x0000001619167210 */ /* 0x002fc60007ffe014 */
[----:B------:R-:W-:Y:S04]  /*0e60*/  LDS.U8 R20, [R8] ;  /* 0x0000000008147984 */ /* 0x000fe80000000000 */
[----:B------:R-:W1:Y:S01]  /*0e70*/  LDS.U8 R25, [R8+0x1] ;  /* 0x0000010008197984 */ /* 0x000e620000000000 */
[----:B--2---:R-:W-:-:S03]  /*0e80*/  IADD3 R24, PT, PT, R6, R22, R3 ;  /* 0x0000001606187210 */ /* 0x004fc60007ffe003 */
[----:B------:R-:W2:Y:S04]  /*0e90*/  LDS.U8 R3, [R7] ;  /* 0x0000000007037984 */ /* 0x000ea80000000000 */
[----:B------:R-:W5:Y:S04]  /*0ea0*/  LDS.U8 R22, [R8+0x10] ;  /* 0x0000100008167984 */ /* 0x000f680000000000 */
[----:B------:R-:W5:Y:S01]  /*0eb0*/  LDS.U8 R6, [R8+0x11] ;  /* 0x0000110008067984 */ /* 0x000f620000000000 */
[----:B0-----:R-:W-:Y:S01]  /*0ec0*/  IADD3 R12, PT, PT, R17, R24, R12 ;  /* 0x00000018110c7210 */ /* 0x001fe20007ffe00c */
[----:B------:R-:W-:-:S03]  /*0ed0*/  IMAD R17, R9, R4, R14 ;  /* 0x0000000409117224 */ /* 0x000fc600078e020e */
[----:B---3--:R-:W-:Y:S02]  /*0ee0*/  IADD3 R12, PT, PT, R16, R12, R19 ;  /* 0x0000000c100c7210 */ /* 0x008fe40007ffe013 */
[----:B------:R-:W-:-:S04]  /*0ef0*/  IADD3 R16, P2, PT, R17, UR14, RZ ;  /* 0x0000000e11107c10 */ /* 0x000fc8000ff5e0ff */
[----:B------:R-:W-:Y:S02]  /*0f00*/  LEA.HI.X.SX32 R17, R17, UR15, 0x1, P2 ;  /* 0x0000000f11117c11 */ /* 0x000fe400090f0eff */
[----:B----4-:R-:W-:-:S04]  /*0f10*/  IADD3 R12, PT, PT, R23, R12, R18 ;  /* 0x0000000c170c7210 */ /* 0x010fc80007ffe012 */
[----:B-1----:R-:W-:Y:S02]  /*0f20*/  IADD3 R12, PT, PT, R25, R12, R20 ;  /* 0x0000000c190c7210 */ /* 0x002fe40007ffe014 */
[----:B--2---:R-:W-:Y:S02]  /*0f30*/  ISETP.NE.AND P1, PT, R3, 0x1, PT ;  /* 0x000000010300780c */ /* 0x004fe40003f25270 */
[----:B-----5:R-:W-:-:S05]  /*0f40*/  IADD3 R27, PT, PT, R22, R12, R27 ;  /* 0x0000000c161b7210 */ /* 0x020fca0007ffe01b */
[----:B------:R-:W-:-:S06]  /*0f50*/  IMAD.IADD R6, R27, 0x1, R6 ;  /* 0x000000011b067824 */ /* 0x000fcc00078e0206 */
[----:B------:R-:W-:Y:S05]  /*0f60*/  @P1 BRA `(.L_x_12) ;  /* 0x00000000001c1947 */ /* 0x000fea0003800000 */
[----:B------:R-:W-:Y:S02]  /*0f70*/  VIADD R6, R6, 0xfffffff8 ;  /* 0xfffffff806067836 */ /* 0x000fe40000000000 */
[----:B------:R-:W-:-:S03]  /*0f80*/  IMAD.MOV.U32 R3, RZ, RZ, 0x1 ;  /* 0x00000001ff037424 */ /* 0x000fc600078e00ff */
[----:B------:R-:W-:-:S04]  /*0f90*/  LOP3.LUT R6, R6, 0xff, RZ, 0xc0, !PT ;  /* 0x000000ff06067812 */ /* 0x000fc800078ec0ff */
[----:B------:R-:W-:-:S13]  /*0fa0*/  ISETP.GT.U32.AND P1, PT, R6, 0xfc, PT ;  /* 0x000000fc0600780c */ /* 0x000fda0003f24070 */
[----:B------:R1:W-:Y:S04]  /*0fb0*/  @!P1 STG.E.U8 desc[UR12][R16.64], RZ ;  /* 0x000000ff10009986 */ /* 0x0003e8000c10110c */
[----:B------:R1:W-:Y:S01]  /*0fc0*/  @P1 STG.E.U8 desc[UR12][R16.64], R3 ;  /* 0x0000000310001986 */ /* 0x0003e2000c10110c */
[----:B------:R-:W-:Y:S05]  /*0fd0*/  BRA `(.L_x_11) ;  /* 0x0000000000147947 */ /* 0x000fea0003800000 */
.L_x_12:
[----:B------:R-:W-:Y:S01]  /*0fe0*/  LOP3.LUT R6, R6, 0xff, RZ, 0xc0, !PT ;  /* 0x000000ff06067812 */ /* 0x000fe200078ec0ff */
[----:B------:R-:W-:-:S03]  /*0ff0*/  IMAD.MOV.U32 R3, RZ, RZ, 0x1 ;  /* 0x00000001ff037424 */ /* 0x000fc600078e00ff */
[----:B------:R-:W-:-:S13]  /*1000*/  ISETP.NE.AND P1, PT, R6, 0x6, PT ;  /* 0x000000060600780c */ /* 0x000fda0003f25270 */
[----:B------:R2:W-:Y:S04]  /*1010*/  @!P1 STG.E.U8 desc[UR12][R16.64], R3 ;  /* 0x0000000310009986 */ /* 0x0005e8000c10110c */
[----:B------:R2:W-:Y:S02]  /*1020*/  @P1 STG.E.U8 desc[UR12][R16.64], RZ ;  /* 0x000000ff10001986 */ /* 0x0005e4000c10110c */
.L_x_11:
[----:B------:R-:W-:Y:S05]  /*1030*/  BSYNC.RECONVERGENT B0 ;  /* 0x0000000000007941 */ /* 0x000fea0003800200 */
.L_x_10:
[----:B------:R-:W-:Y:S01]  /*1040*/  BAR.SYNC.DEFER_BLOCKING 0x0 ;  /* 0x0000000000007b1d */ /* 0x000fe20000010000 */
[----:B------:R-:W-:-:S05]  /*1050*/  IADD3 R9, P1, PT, R9, 0x2, RZ ;  /* 0x0000000209097810 */ /* 0x000fca0007f3e0ff */
[----:B------:R-:W-:-:S05]  /*1060*/  IMAD.X R11, RZ, RZ, R11, P1 ;  /* 0x000000ffff0b7224 */ /* 0x000fca00008e060b */
[----:B------:R-:W-:-:S04]  /*1070*/  LOP3.LUT R12, R11, UR23, RZ, 0xfc, !PT ;  /* 0x000000170b0c7c12 */ /* 0x000fc8000f8efcff */
[----:B------:R-:W-:Y:S01]  /*1080*/  ISETP.NE.U32.AND P1, PT, R12, RZ, PT ;  /* 0x000000ff0c00720c */ /* 0x000fe20003f25070 */
[----:B-12---:R-:W1:Y:S04]  /*1090*/  LDS.U8 R3, [R7] ;  /* 0x0000000007037984 */ /* 0x006e680000000000 */
[----:B-1----:R-:W-:Y:S04]  /*10a0*/  STS.U8 [R2], R3 ;  /* 0x0000000302007388 */ /* 0x002fe80000000000 */
[----:B------:R-:W1:Y:S04]  /*10b0*/  LDS.U8 R6, [R8] ;  /* 0x0000000008067984 */ /* 0x000e680000000000 */
[----:B-1----:R1:W-:Y:S01]  /*10c0*/  STS.U8 [R7], R6 ;  /* 0x0000000607007388 */ /* 0x0023e20000000000 */
[----:B------:R-:W-:Y:S05]  /*10d0*/  @P1 BRA `(.L_x_13) ;  /* 0x00000000004c1947 */ /* 0x000fea0003800000 */
[----:B-1----:R-:W1:Y:S01]  /*10e0*/  I2F.U32.RP R6, UR22 ;  /* 0x0000001600067d06 */ /* 0x002e620008209000 */
[----:B------:R-:W-:Y:S01]  /*10f0*/  IMAD.MOV.U32 R16, RZ, RZ, RZ ;  /* 0x000000ffff107224 */ /* 0x000fe200078e00ff */
[----:B------:R-:W-:-:S06]  /*1100*/  ISETP.NE.U32.AND P2, PT, RZ, UR22, PT ;  /* 0x00000016ff007c0c */ /* 0x000fcc000bf45070 */
[----:B-1----:R-:W0:Y:S02]  /*1110*/  MUFU.RCP R6, R6 ;  /* 0x0000000600067308 */ /* 0x002e240000001000 */
[----:B0-----:R-:W-:-:S06]  /*1120*/  IADD3 R17, PT, PT, R6, 0xffffffe, RZ ;  /* 0x0ffffffe06117810 */ /* 0x001fcc0007ffe0ff */
        /* <DEDUP_REMOVED lines=14> */
.L_x_13:
[----:B------:R-:W-:Y:S01]  /*1210*/  IMAD.MOV.U32 R3, RZ, RZ, R9 ;  /* 0x000000ffff037224 */ /* 0x000fe200078e0009 */
[----:B-1----:R-:W-:Y:S01]  /*1220*/  MOV R6, 0x1250 ;  /* 0x0000125000067802 */ /* 0x002fe20000000f00 */
[----:B------:R-:W-:-:S07]  /*1230*/  IMAD.MOV.U32 R12, RZ, RZ, R11 ;  /* 0x000000ffff0c7224 */ /* 0x000fce00078e000b */
[----:B0-----:R-:W-:Y:S05]  /*1240*/  CALL.REL.NOINC `($__internal_0_$__cuda_sm20_rem_u64) ;  /* 0x0000000400607944 */ /* 0x001fea0003c00000 */
[----:B------:R-:W-:Y:S02]  /*1250*/  IMAD.MOV.U32 R16, RZ, RZ, R3 ;  /* 0x000000ffff107224 */ /* 0x000fe400078e0003 */
[----:B------:R-:W-:-:S07]  /*1260*/  IMAD.MOV.U32 R17, RZ, RZ, R12 ;  /* 0x000000ffff117224 */ /* 0x000fce00078e000c */
.L_x_14:
[----:B------:R-:W-:Y:S01]  /*1270*/  MOV R18, R14 ;  /* 0x0000000e00127202 */ /* 0x000fe20000000f00 */
        /* <DEDUP_REMOVED lines=22> */
[----:B------:R-:W-:Y:S04]  /*13e0*/  LDS.U8 R12, [R7+0xf] ;  /* 0x00000f00070c7984 */ /* 0x000fe80000000000 */
[----:B0-----:R-:W0:Y:S04]  /*13f0*/  LDS.U8 R17, [R7+0x10] ;  /* 0x0000100007117984 */ /* 0x001e280000000000 */
[----:B------:R-:W-:Y:S04]  /*1400*/  LDS.U8 R20, [R7+0x11] ;  /* 0x0000110007147984 */ /* 0x000fe80000000000 */
[----:B------:R-:W3:Y:S04]  /*1410*/  LDS.U8 R25, [R2+-0x11] ;  /* 0xffffef0002197984 */ /* 0x000ee80000000000 */
[----:B------:R-:W-:Y:S04]  /*1420*/  LDS.U8 R18, [R2+-0x10] ;  /* 0xfffff00002127984 */ /* 0x000fe80000000000 */
[----:B------:R-:W4:Y:S04]  /*1430*/  LDS.U8 R23, [R2+-0xf] ;  /* 0xfffff10002177984 */ /* 0x000f280000000000 */
[----:B------:R-:W-:Y:S04]  /*1440*/  LDS.U8 R16, [R2+-0x1] ;  /* 0xffffff0002107984 */ /* 0x000fe80000000000 */
[----:B------:R-:W5:Y:S01]  /*1450*/  LDS.U8 R19, [R2] ;  /* 0x0000000002137984 */ /* 0x000f620000000000 */
[----:B-1----:R-:W-:-:S03]  /*1460*/  IADD3 R10, PT, PT, R10, R6, R3 ;  /* 0x000000060a0a7210 */ /* 0x002fc60007ffe003 */
[----:B------:R-:W-:Y:S01]  /*1470*/  LDS.U8 R3, [R2+0x1] ;  /* 0x0000010002037984 */ /* 0x000fe20000000000 */
[----:B--2---:R-:W-:-:S03]  /*1480*/  IADD3 R22, PT, PT, R22, R10, R13 ;  /* 0x0000000a16167210 */ /* 0x004fc60007ffe00d */
[----:B------:R-:W1:Y:S04]  /*1490*/  LDS.U8 R6, [R2+0xf] ;  /* 0x00000f0002067984 */ /* 0x000e680000000000 */
[----:B------:R-:W-:Y:S01]  /*14a0*/  LDS.U8 R13, [R2+0x10] ;  /* 0x00001000020d7984 */ /* 0x000fe20000000000 */
[----:B0-----:R-:W-:-:S03]  /*14b0*/  IADD3 R22, PT, PT, R17, R22, R12 ;  /* 0x0000001611167210 */ /* 0x001fc60007ffe00c */
[----:B------:R-:W0:Y:S04]  /*14c0*/  LDS.U8 R10, [R2+0x11] ;  /* 0x00001100020a7984 */ /* 0x000e280000000000 */
[----:B------:R-:W-:Y:S01]  /*14d0*/  LDS.U8 R17, [R8+-0x11] ;  /* 0xffffef0008117984 */ /* 0x000fe20000000000 */
[----:B---3--:R-:W-:-:S03]  /*14e0*/  IADD3 R22, PT, PT, R25, R22, R20 ;  /* 0x0000001619167210 */ /* 0x008fc60007ffe014 */
[----:B------:R-:W2:Y:S04]  /*14f0*/  LDS.U8 R12, [R8+-0x10] ;  /* 0xfffff000080c7984 */ /* 0x000ea80000000000 */
[----:B------:R-:W-:Y:S01]  /*1500*/  LDS.U8 R20, [R8+-0xf] ;  /* 0xfffff10008147984 */ /* 0x000fe20000000000 */
[----:B----4-:R-:W-:-:S03]  /*1510*/  IADD3 R22, PT, PT, R23, R22, R18 ;  /* 0x0000001617167210 */ /* 0x010fc60007ffe012 */
[----:B------:R-:W3:Y:S04]  /*1520*/  LDS.U8 R25, [R8+-0x1] ;  /* 0xffffff0008197984 */ /* 0x000ee80000000000 */
[----:B------:R-:W-:Y:S01]  /*1530*/  LDS.U8 R18, [R8] ;  /* 0x0000000008127984 */ /* 0x000fe20000000000 */
[----:B-----5:R-:W-:-:S03]  /*1540*/  IADD3 R24, PT, PT, R19, R22, R16 ;  /* 0x0000001613187210 */ /* 0x020fc60007ffe010 */
[----:B------:R-:W4:Y:S04]  /*1550*/  LDS.U8 R23, [R8+0x1] ;  /* 0x0000010008177984 */ /* 0x000f280000000000 */
[----:B------:R-:W5:Y:S04]  /*1560*/  LDS.U8 R16, [R7] ;  /* 0x0000000007107984 */ /* 0x000f680000000000 */
[----:B------:R-:W-:Y:S01]  /*1570*/  LDS.U8 R27, [R8+0xf] ;  /* 0x00000f00081b7984 */ /* 0x000fe20000000000 */
[----:B-1----:R-:W-:-:S03]  /*1580*/  IADD3 R3, PT, PT, R6, R24, R3 ;  /* 0x0000001806037210 */ /* 0x002fc60007ffe003 */
[----:B------:R-:W1:Y:S04]  /*1590*/  LDS.U8 R22, [R8+0x10] ;  /* 0x0000100008167984 */ /* 0x000e680000000000 */
[----:B------:R-:W1:Y:S01]  /*15a0*/  LDS.U8 R19, [R8+0x11] ;  /* 0x0000110008137984 */ /* 0x000e620000000000 */
[----:B0-----:R-:W-:Y:S01]  /*15b0*/  IADD3 R3, PT, PT, R10, R3, R13 ;  /* 0x000000030a037210 */ /* 0x001fe20007ffe00d */
[----:B------:R-:W-:-:S04]  /*15c0*/  IMAD R13, R21, R4, R4 ;  /* 0x00000004150d7224 */ /* 0x000fc800078e0204 */
[----:B------:R-:W-:Y:S01]  /*15d0*/  IMAD.IADD R13, R13, 0x1, R14 ;  /* 0x000000010d0d7824 */ /* 0x000fe200078e020e */
[----:B--2---:R-:W-:-:S04]  /*15e0*/  IADD3 R3, PT, PT, R12, R3, R17 ;  /* 0x000000030c037210 */ /* 0x004fc80007ffe011 */
[----:B------:R-:W-:-:S04]  /*15f0*/  IADD3 R12, P2, PT, R13, UR14, RZ ;  /* 0x0000000e0d0c7c10 */ /* 0x000fc8000ff5e0ff */
[----:B------:R-:W-:Y:S02]  /*1600*/  LEA.HI.X.SX32 R13, R13, UR15, 0x1, P2 ;  /* 0x0000000f0d0d7c11 */ /* 0x000fe400090f0eff */
[----:B---3--:R-:W-:-:S04]  /*1610*/  IADD3 R3, PT, PT, R25, R3, R20 ;  /* 0x0000000319037210 */ /* 0x008fc80007ffe014 */
[----:B----4-:R-:W-:Y:S02]  /*1620*/  IADD3 R3, PT, PT, R23, R3, R18 ;  /* 0x0000000317037210 */ /* 0x010fe40007ffe012 */
[----:B-----5:R-:W-:Y:S02]  /*1630*/  ISETP.NE.AND P1, PT, R16, 0x1, PT ;  /* 0x000000011000780c */ /* 0x020fe40003f25270 */
[----:B-1----:R-:W-:-:S05]  /*1640*/  IADD3 R22, PT, PT, R22, R3, R27 ;  /* 0x0000000316167210 */ /* 0x002fca0007ffe01b */
[----:B------:R-:W-:-:S06]  /*1650*/  IMAD.IADD R19, R22, 0x1, R19 ;  /* 0x0000000116137824 */ /* 0x000fcc00078e0213 */
[----:B------:R-:W-:Y:S05]  /*1660*/  @!P1 BRA `(.L_x_17) ;  /* 0x0000000000189947 */ /* 0x000fea0003800000 */
[----:B------:R-:W-:Y:S01]  /*1670*/  LOP3.LUT R19, R19, 0xff, RZ, 0xc0, !PT ;  /* 0x000000ff13137812 */ /* 0x000fe200078ec0ff */
[----:B------:R-:W-:-:S03]  /*1680*/  IMAD.MOV.U32 R6, RZ, RZ, 0x1 ;  /* 0x00000001ff067424 */ /* 0x000fc600078e00ff */
[----:B------:R-:W-:-:S13]  /*1690*/  ISETP.NE.AND P1, PT, R19, 0x6, PT ;  /* 0x000000061300780c */ /* 0x000fda0003f25270 */
[----:B------:R1:W-:Y:S04]  /*16a0*/  @P1 STG.E.U8 desc[UR12][R12.64], RZ ;  /* 0x000000ff0c001986 */ /* 0x0003e8000c10110c */
[----:B------:R1:W-:Y:S01]  /*16b0*/  @!P1 STG.E.U8 desc[UR12][R12.64], R6 ;  /* 0x000000060c009986 */ /* 0x0003e2000c10110c */
[----:B------:R-:W-:Y:S05]  /*16c0*/  BRA `(.L_x_16) ;  /* 0x0000000000187947 */ /* 0x000fea0003800000 */
.L_x_17:
[----:B------:R-:W-:Y:S02]  /*16d0*/  VIADD R19, R19, 0xfffffff8 ;  /* 0xfffffff813137836 */ /* 0x000fe40000000000 */
[----:B------:R-:W-:-:S03]  /*16e0*/  IMAD.MOV.U32 R6, RZ, RZ, 0x1 ;  /* 0x00000001ff067424 */ /* 0x000fc600078e00ff */
[----:B------:R-:W-:-:S04]  /*16f0*/  LOP3.LUT R19, R19, 0xff, RZ, 0xc0, !PT ;  /* 0x000000ff13137812 */ /* 0x000fc800078ec0ff */
[----:B------:R-:W-:-:S13]  /*1700*/  ISETP.GE.U32.AND P1, PT, R19, 0xfd, PT ;  /* 0x000000fd1300780c */ /* 0x000fda0003f26070 */
[----:B------:R2:W-:Y:S04]  /*1710*/  @P1 STG.E.U8 desc[UR12][R12.64], R6 ;  /* 0x000000060c001986 */ /* 0x0005e8000c10110c */
[----:B------:R2:W-:Y:S02]  /*1720*/  @!P1 STG.E.U8 desc[UR12][R12.64], RZ ;  /* 0x000000ff0c009986 */ /* 0x0005e4000c10110c */
.L_x_16:
[----:B------:R-:W-:Y:S05]  /*1730*/  BSYNC.RECONVERGENT B0 ;  /* 0x0000000000007941 */ /* 0x000fea0003800200 */
.L_x_15:
[----:B------:R-:W-:Y:S01]  /*1740*/  BAR.SYNC.DEFER_BLOCKING 0x0 ;  /* 0x0000000000007b1d */ /* 0x000fe20000010000 */
[----:B------:R-:W-:-:S04]  /*1750*/  UIADD3 UR4, UPT, UPT, UR4, 0x2, URZ ;  /* 0x0000000204047890 */ /* 0x000fc8000fffe0ff */
[----:B------:R-:W-:Y:S01]  /*1760*/  UISETP.NE.AND UP0, UPT, UR4, 0xe, UPT ;  /* 0x0000000e0400788c */ /* 0x000fe2000bf05270 */
[----:B------:R-:W3:Y:S04]  /*1770*/  LDS.U8 R3, [R7] ;  /* 0x0000000007037984 */ /* 0x000ee80000000000 */
[----:B---3--:R-:W-:Y:S04]  /*1780*/  STS.U8 [R2], R3 ;  /* 0x0000000302007388 */ /* 0x008fe80000000000 */
[----:B-12---:R-:W1:Y:S04]  /*1790*/  LDS.U8 R6, [R8] ;  /* 0x0000000008067984 */ /* 0x006e680000000000 */
[----:B-1----:R1:W-:Y:S01]  /*17a0*/  STS.U8 [R7], R6 ;  /* 0x0000000607007388 */ /* 0x0023e20000000000 */
[----:B------:R-:W-:Y:S05]  /*17b0*/  BRA.U UP0, `(.L_x_18) ;  /* 0xfffffff100747547 */ /* 0x000fea000b83ffff */
[----:B------:R-:W-:Y:S05]  /*17c0*/  EXIT ;  /* 0x000000000000794d */ /* 0x000fea0003800000 */
        .weak           $__internal_0_$__cuda_sm20_rem_u64
        .type           $__internal_0_$__cuda_sm20_rem_u64,@function
        .size           $__internal_0_$__cuda_sm20_rem_u64,(.L_x_20 - $__internal_0_$__cuda_sm20_rem_u64)
$__internal_0_$__cuda_sm20_rem_u64:
[----:B------:R-:W-:Y:S01]  /*17d0*/  UMOV UR6, UR10 ;  /* 0x0000000a00067c82 */ /* 0x000fe20008000000 */
[----:B------:R-:W-:Y:S02]  /*17e0*/  UMOV UR7, UR11 ;  /* 0x0000000b00077c82 */ /* 0x000fe40008000000 */
[----:B------:R-:W0:Y:S08]  /*17f0*/  I2F.U64.RP R20, UR6 ;  /* 0x0000000600147d12 */ /* 0x000e300008309000 */
[----:B0-----:R-:W0:Y:S02]  /*1800*/  MUFU.RCP R20, R20 ;  /* 0x0000001400147308 */ /* 0x001e240000001000 */
[----:B0-----:R-:W-:-:S06]  /*1810*/  VIADD R17, R20, 0x1ffffffe ;  /* 0x1ffffffe14117836 */ /* 0x001fcc0000000000 */
[----:B------:R-:W0:Y:S02]  /*1820*/  F2I.U64.TRUNC R16, R17 ;  /* 0x0000001100107311 */ /* 0x000e24000020d800 */
[----:B0-----:R-:W-:-:S04]  /*1830*/  IMAD.WIDE.U32 R18, R16, UR10, RZ ;  /* 0x0000000a10127c25 */ /* 0x001fc8000f8e00ff */
[----:B------:R-:W-:Y:S01]  /*1840*/  IMAD R19, R16, UR11, R19 ;  /* 0x0000000b10137c24 */ /* 0x000fe2000f8e0213 */
[----:B------:R-:W-:-:S03]  /*1850*/  IADD3 R23, P1, PT, RZ, -R18, RZ ;  /* 0x80000012ff177210 */ /* 0x000fc60007f3e0ff */
[----:B------:R-:W-:Y:S02]  /*1860*/  IMAD R19, R17, UR10, R19 ;  /* 0x0000000a11137c24 */ /* 0x000fe4000f8e0213 */
[----:B------:R-:W-:-:S04]  /*1870*/  IMAD.HI.U32 R18, R16, R23, RZ ;  /* 0x0000001710127227 */ /* 0x000fc800078e00ff */
[----:B------:R-:W-:Y:S02]  /*1880*/  IMAD.X R25, RZ, RZ, ~R19, P1 ;  /* 0x000000ffff197224 */ /* 0x000fe400008e0e13 */
[----:B------:R-:W-:Y:S02]  /*1890*/  IMAD.MOV.U32 R19, RZ, RZ, R16 ;  /* 0x000000ffff137224 */ /* 0x000fe400078e0010 */
[----:B------:R-:W-:-:S04]  /*18a0*/  IMAD.WIDE.U32 R18, P1, R16, R25, R18 ;  /* 0x0000001910127225 */ /* 0x000fc80007820012 */
[C---:B------:R-:W-:Y:S02]  /*18b0*/  IMAD R16, R17.reuse, R25, RZ ;  /* 0x0000001911107224 */ /* 0x040fe400078e02ff */
[----:B------:R-:W-:-:S04]  /*18c0*/  IMAD.HI.U32 R19, P2, R17, R23, R18 ;  /* 0x0000001711137227 */ /* 0x000fc80007840012 */
[----:B------:R-:W-:Y:S01]  /*18d0*/  IMAD.HI.U32 R23, R17, R25, RZ ;  /* 0x0000001911177227 */ /* 0x000fe200078e00ff */
[----:B------:R-:W-:-:S04]  /*18e0*/  IADD3 R19, P3, PT, R16, R19, RZ ;  /* 0x0000001310137210 */ /* 0x000fc80007f7e0ff */
[----:B------:R-:W-:Y:S01]  /*18f0*/  IADD3.X R23, PT, PT, R23, R17, RZ, P1, !PT ;  /* 0x0000001117177210 */ /* 0x000fe20000ffe4ff */
[----:B------:R-:W-:-:S03]  /*1900*/  IMAD.WIDE.U32 R16, R19, UR10, RZ ;  /* 0x0000000a13107c25 */ /* 0x000fc6000f8e00ff */
[----:B------:R-:W-:Y:S01]  /*1910*/  IADD3.X R23, PT, PT, RZ, RZ, R23, P3, P2 ;  /* 0x000000ffff177210 */ /* 0x000fe20001fe4417 */
[----:B------:R-:W-:Y:S01]  /*1920*/  IMAD R18, R19, UR11, R17 ;  /* 0x0000000b13127c24 */ /* 0x000fe2000f8e0211 */
[----:B------:R-:W-:-:S03]  /*1930*/  IADD3 R17, P1, PT, RZ, -R16, RZ ;  /* 0x80000010ff117210 */ /* 0x000fc60007f3e0ff */
[----:B------:R-:W-:Y:S02]  /*1940*/  IMAD R16, R23, UR10, R18 ;  /* 0x0000000a17107c24 */ /* 0x000fe4000f8e0212 */
[----:B------:R-:W-:-:S04]  /*1950*/  IMAD.HI.U32 R18, R19, R17, RZ ;  /* 0x0000001113127227 */ /* 0x000fc800078e00ff */
[----:B------:R-:W-:-:S04]  /*1960*/  IMAD.X R16, RZ, RZ, ~R16, P1 ;  /* 0x000000ffff107224 */ /* 0x000fc800008e0e10 */
[----:B------:R-:W-:-:S04]  /*1970*/  IMAD.WIDE.U32 R18, P1, R19, R16, R18 ;  /* 0x0000001013127225 */ /* 0x000fc80007820012 */
[C---:B------:R-:W-:Y:S02]  /*1980*/  IMAD R20, R23.reuse, R16, RZ ;  /* 0x0000001017147224 */ /* 0x040fe400078e02ff */
[----:B------:R-:W-:-:S04]  /*1990*/  IMAD.HI.U32 R19, P2, R23, R17, R18 ;  /* 0x0000001117137227 */ /* 0x000fc80007840012 */
[----:B------:R-:W-:Y:S01]  /*19a0*/  IMAD.HI.U32 R16, R23, R16, RZ ;  /* 0x0000001017107227 */ /* 0x000fe200078e00ff */
[----:B------:R-:W-:-:S03]  /*19b0*/  IADD3 R25, P3, PT, R20, R19, RZ ;  /* 0x0000001314197210 */ /* 0x000fc60007f7e0ff */
[----:B------:R-:W-:Y:S02]  /*19c0*/  IMAD.X R19, R16, 0x1, R23, P1 ;  /* 0x0000000110137824 */ /* 0x000fe400008e0617 */
[----:B------:R-:W-:-:S03]  /*19d0*/  IMAD.HI.U32 R16, R25, R3, RZ ;  /* 0x0000000319107227 */ /* 0x000fc600078e00ff */
[----:B------:R-:W-:Y:S01]  /*19e0*/  IADD3.X R19, PT, PT, RZ, RZ, R19, P3, P2 ;  /* 0x000000ffff137210 */ /* 0x000fe20001fe4413 */
[----:B------:R-:W-:Y:S02]  /*19f0*/  IMAD.MOV.U32 R17, RZ, RZ, RZ ;  /* 0x000000ffff117224 */ /* 0x000fe400078e00ff */
[----:B------:R-:W-:-:S04]  /*1a00*/  IMAD.WIDE.U32 R16, R25, R12, R16 ;  /* 0x0000000c19107225 */ /* 0x000fc800078e0010 */
[C---:B------:R-:W-:Y:S02]  /*1a10*/  IMAD R23, R19.reuse, R12, RZ ;  /* 0x0000000c13177224 */ /* 0x040fe400078e02ff */
[----:B------:R-:W-:-:S04]  /*1a20*/  IMAD.HI.U32 R16, P1, R19, R3, R16 ;  /* 0x0000000313107227 */ /* 0x000fc80007820010 */
[----:B------:R-:W-:Y:S01]  /*1a30*/  IMAD.HI.U32 R18, R19, R12, RZ ;  /* 0x0000000c13127227 */ /* 0x000fe200078e00ff */
[----:B------:R-:W-:-:S03]  /*1a40*/  IADD3 R19, P2, PT, R23, R16, RZ ;  /* 0x0000001017137210 */ /* 0x000fc60007f5e0ff */
[----:B------:R-:W-:Y:S02]  /*1a50*/  IMAD.X R18, RZ, RZ, R18, P1 ;  /* 0x000000ffff127224 */ /* 0x000fe400008e0612 */
[----:B------:R-:W-:-:S04]  /*1a60*/  IMAD.WIDE.U32 R16, R19, UR10, RZ ;  /* 0x0000000a13107c25 */ /* 0x000fc8000f8e00ff */
[----:B------:R-:W-:Y:S01]  /*1a70*/  IMAD.X R18, RZ, RZ, R18, P2 ;  /* 0x000000ffff127224 */ /* 0x000fe200010e0612 */
[----:B------:R-:W-:Y:S01]  /*1a80*/  IADD3 R3, P2, PT, -R16, R3, RZ ;  /* 0x0000000310037210 */ /* 0x000fe20007f5e1ff */
[----:B------:R-:W-:-:S03]  /*1a90*/  IMAD R19, R19, UR11, R17 ;  /* 0x0000000b13137c24 */ /* 0x000fc6000f8e0211 */
[----:B------:R-:W-:Y:S01]  /*1aa0*/  ISETP.GE.U32.AND P1, PT, R3, UR10, PT ;  /* 0x0000000a03007c0c */ /* 0x000fe2000bf26070 */
[----:B------:R-:W-:-:S04]  /*1ab0*/  IMAD R19, R18, UR10, R19 ;  /* 0x0000000a12137c24 */ /* 0x000fc8000f8e0213 */
[----:B------:R-:W-:Y:S01]  /*1ac0*/  IMAD.X R12, R12, 0x1, ~R19, P2 ;  /* 0x000000010c0c7824 */ /* 0x000fe200010e0e13 */
[----:B------:R-:W-:-:S04]  /*1ad0*/  IADD3 R16, P2, PT, R3, -UR10, RZ ;  /* 0x8000000a03107c10 */ /* 0x000fc8000ff5e0ff */
[C---:B------:R-:W-:Y:S02]  /*1ae0*/  ISETP.GE.U32.AND.EX P1, PT, R12.reuse, UR11, PT, P1 ;  /* 0x0000000b0c007c0c */ /* 0x040fe4000bf26110 */
[----:B------:R-:W-:Y:S02]  /*1af0*/  IADD3.X R17, PT, PT, R12, ~UR11, RZ, P2, !PT ;  /* 0x8000000b0c117c10 */ /* 0x000fe400097fe4ff */
[----:B------:R-:W-:Y:S02]  /*1b00*/  SEL R16, R16, R3, P1 ;  /* 0x0000000310107207 */ /* 0x000fe40000800000 */
[----:B------:R-:W-:Y:S02]  /*1b10*/  SEL R17, R17, R12, P1 ;  /* 0x0000000c11117207 */ /* 0x000fe40000800000 */
[C---:B------:R-:W-:Y:S02]  /*1b20*/  ISETP.GE.U32.AND P1, PT, R16.reuse, UR10, PT ;  /* 0x0000000a10007c0c */ /* 0x040fe4000bf26070 */
[----:B------:R-:W-:-:S02]  /*1b30*/  IADD3 R3, P3, PT, R16, -UR10, RZ ;  /* 0x8000000a10037c10 */ /* 0x000fc4000ff7e0ff */
[C---:B------:R-:W-:Y:S02]  /*1b40*/  ISETP.GE.U32.AND.EX P1, PT, R17.reuse, UR11, PT, P1 ;  /* 0x0000000b11007c0c */ /* 0x040fe4000bf26110 */
[----:B------:R-:W-:Y:S02]  /*1b50*/  IADD3.X R12, PT, PT, R17, ~UR11, RZ, P3, !PT ;  /* 0x8000000b110c7c10 */ /* 0x000fe40009ffe4ff */
[----:B------:R-:W-:Y:S02]  /*1b60*/  ISETP.NE.U32.AND P2, PT, RZ, UR10, PT ;  /* 0x0000000aff007c0c */ /* 0x000fe4000bf45070 */
[----:B------:R-:W-:Y:S01]  /*1b70*/  SEL R3, R3, R16, P1 ;  /* 0x0000001003037207 */ /* 0x000fe20000800000 */
[----:B------:R-:W-:Y:S01]  /*1b80*/  IMAD.MOV.U32 R16, RZ, RZ, R6 ;  /* 0x000000ffff107224 */ /* 0x000fe200078e0006 */
[----:B------:R-:W-:Y:S01]  /*1b90*/  SEL R12, R12, R17, P1 ;  /* 0x000000110c0c7207 */ /* 0x000fe20000800000 */
[----:B------:R-:W-:Y:S01]  /*1ba0*/  IMAD.MOV.U32 R17, RZ, RZ, 0x0 ;  /* 0x00000000ff117424 */ /* 0x000fe200078e00ff */
[----:B------:R-:W-:-:S04]  /*1bb0*/  ISETP.NE.AND.EX P2, PT, RZ, UR11, PT, P2 ;  /* 0x0000000bff007c0c */ /* 0x000fc8000bf45320 */
[----:B------:R-:W-:Y:S02]  /*1bc0*/  SEL R3, R3, 0xffffffff, P2 ;  /* 0xffffffff03037807 */ /* 0x000fe40001000000 */
[----:B------:R-:W-:Y:S01]  /*1bd0*/  SEL R12, R12, 0xffffffff, P2 ;  /* 0xffffffff0c0c7807 */ /* 0x000fe20001000000 */
[----:B------:R-:W-:Y:S06]  /*1be0*/  RET.REL.NODEC R16 `(_Z11conway_stepPhS_m) ;  /* 0xffffffe410047950 */ /* 0x000fec0003c3ffff */
.L_x_19:
[----:B------:R-:W-:-:S00]  /*1bf0*/  BRA `(.L_x_19) ;  /* 0xfffffffc00fc7947 */ /* 0x000fc0000383ffff */
[----:B------:R-:W-:-:S00]  /*1c00*/  NOP ;  /* 0x0000000000007918 */ /* 0x000fc00000000000 */
[----:B------:R-:W-:-:S00]  /*1c10*/  NOP ;  /* 0x0000000000007918 */ /* 0x000fc00000000000 */
[----:B------:R-:W-:-:S00]  /*1c20*/  NOP ;  /* 0x0000000000007918 */ /* 0x000fc00000000000 */
[----:B------:R-:W-:-:S00]  /*1c30*/  NOP ;  /* 0x0000000000007918 */ /* 0x000fc00000000000 */
[----:B------:R-:W-:-:S00]  /*1c40*/  NOP ;  /* 0x0000000000007918 */ /* 0x000fc00000000000 */
[----:B------:R-:W-:-:S00]  /*1c50*/  NOP ;  /* 0x0000000000007918 */ /* 0x000fc00000000000 */
[----:B------:R-:W-:-:S00]  /*1c60*/  NOP ;  /* 0x0000000000007918 */ /* 0x000fc00000000000 */
[----:B------:R-:W-:-:S00]  /*1c70*/  NOP ;  /* 0x0000000000007918 */ /* 0x000fc00000000000 */
.L_x_20:


//--------------------- .nv.shared._Z11conway_stepPhS_m --------------------------
	.section	.nv.shared._Z11conway_stepPhS_m,"aw",@nobits
	.sectionflags	@""
.nv.shared._Z11conway_stepPhS_m:
	.zero		1792


//--------------------- .nv.shared.reserved.0     --------------------------
	.section	.nv.shared.reserved.0,"aw",@nobits
	.weak		__nv_reservedSMEM_offset_0_alias
	.size		__nv_reservedSMEM_offset_0_alias, 0, 64
	.other		__nv_reservedSMEM_offset_0_alias,@"STO_CUDA_RESERVED_SHARED STV_DEFAULT"
__nv_reservedSMEM_offset_0_alias:
	.zero		0
	.zero		64


//--------------------- .nv.constant0._Z11conway_stepPhS_m --------------------------
	.section	.nv.constant0._Z11conway_stepPhS_m,"a",@progbits
	.sectionflags	@""
	.align	4
.nv.constant0._Z11conway_stepPhS_m:
	.zero		920


//--------------------- SYMBOLS --------------------------

	.type		.nv.reservedSmem.offset0,@object
	.size		.nv.reservedSmem.offset0,0x4
	.type		.nv.reservedSmem.cap,@object
	.size		.nv.reservedSmem.cap,0x4
